	.headerflags	@"EF_CUDA_TEXMODE_UNIFIED EF_CUDA_64BIT_ADDRESS EF_CUDA_ACCELERATORS EF_CUDA_SM90 EF_CUDA_VIRTUAL_SM(EF_CUDA_SM90)"
	.elftype	@"ET_EXEC"


//--------------------- .nv.info                  --------------------------
	.section	.nv.info,"",@"SHT_CUDA_INFO"
	.align	4


	//----- nvinfo : EIATTR_REGCOUNT
	.align		4
        /*0000*/ 	.byte	0x04, 0x2f
        /*0002*/ 	.short	(.L_1 - .L_0)
	.align		4
.L_0:
        /*0004*/ 	.word	index@(triton_poi_fused_cat_11)
        /*0008*/ 	.word	0x00000038


	//----- nvinfo : EIATTR_MIN_STACK_SIZE
	.align		4
.L_1:
        /*000c*/ 	.byte	0x04, 0x12
        /*000e*/ 	.short	(.L_3 - .L_2)
	.align		4
.L_2:
        /*0010*/ 	.word	index@(triton_poi_fused_cat_11)
        /*0014*/ 	.word	0x00000000


	//----- nvinfo : EIATTR_FRAME_SIZE
	.align		4
.L_3:
        /*0018*/ 	.byte	0x04, 0x11
        /*001a*/ 	.short	(.L_5 - .L_4)
	.align		4
.L_4:
        /*001c*/ 	.word	index@(triton_poi_fused_cat_11)
        /*0020*/ 	.word	0x00000000


	//----- nvinfo : EIATTR_MIN_STACK_SIZE
	.align		4
.L_5:
        /*0024*/ 	.byte	0x04, 0x12
        /*0026*/ 	.short	(.L_7 - .L_6)
	.align		4
.L_6:
        /*0028*/ 	.word	index@(triton_poi_fused_cat_11)
        /*002c*/ 	.word	0x00000000
.L_7:


//--------------------- .nv.info.triton_poi_fused_cat_11 --------------------------
	.section	.nv.info.triton_poi_fused_cat_11,"",@"SHT_CUDA_INFO"
	.sectionflags	@""
	.align	4


	//----- nvinfo : EIATTR_CUDA_API_VERSION
	.align		4
        /*0000*/ 	.byte	0x04, 0x37
        /*0002*/ 	.short	(.L_9 - .L_8)
.L_8:
        /*0004*/ 	.word	0x0000007c


	//----- nvinfo : EIATTR_KPARAM_INFO
	.align		4
.L_9:
        /*0008*/ 	.byte	0x04, 0x17
        /*000a*/ 	.short	(.L_11 - .L_10)
.L_10:
        /*000c*/ 	.word	0x00000000
        /*0010*/ 	.short	0x0003
        /*0012*/ 	.short	0x0018
        /*0014*/ 	.byte	0x00, 0xf0, 0x11, 0x00


	//----- nvinfo : EIATTR_KPARAM_INFO
	.align		4
.L_11:
        /*0018*/ 	.byte	0x04, 0x17
        /*001a*/ 	.short	(.L_13 - .L_12)
.L_12:
        /*001c*/ 	.word	0x00000000
        /*0020*/ 	.short	0x0002
        /*0022*/ 	.short	0x0010
        /*0024*/ 	.byte	0x00, 0xf4, 0x21, 0x00


	//----- nvinfo : EIATTR_KPARAM_INFO
	.align		4
.L_13:
        /*0028*/ 	.byte	0x04, 0x17
        /*002a*/ 	.short	(.L_15 - .L_14)
.L_14:
        /*002c*/ 	.word	0x00000000
        /*0030*/ 	.short	0x0001
        /*0032*/ 	.short	0x0008
        /*0034*/ 	.byte	0x00, 0xf4, 0x21, 0x00


	//----- nvinfo : EIATTR_KPARAM_INFO
	.align		4
.L_15:
        /*0038*/ 	.byte	0x04, 0x17
        /*003a*/ 	.short	(.L_17 - .L_16)
.L_16:
        /*003c*/ 	.word	0x00000000
        /*0040*/ 	.short	0x0000
        /*0042*/ 	.short	0x0000
        /*0044*/ 	.byte	0x00, 0xf4, 0x21, 0x00


	//----- nvinfo : EIATTR_SPARSE_MMA_MASK
	.align		4
.L_17:
        /*0048*/ 	.byte	0x03, 0x50
        /*004a*/ 	.short	0x0000


	//----- nvinfo : EIATTR_MAXREG_COUNT
	.align		4
        /*004c*/ 	.byte	0x03, 0x1b
        /*004e*/ 	.short	0x00ff


	//----- nvinfo : EIATTR_EXIT_INSTR_OFFSETS
	.align		4
        /*0050*/ 	.byte	0x04, 0x1c
        /*0052*/ 	.short	(.L_19 - .L_18)


	//   ....[0]....
.L_18:
        /*0054*/ 	.word	0x00002290


	//----- nvinfo : EIATTR_REQNTID
	.align		4
.L_19:
        /*0058*/ 	.byte	0x04, 0x10
        /*005a*/ 	.short	(.L_21 - .L_20)
.L_20:
        /*005c*/ 	.word	0x00000080
        /*0060*/ 	.word	0x00000001
        /*0064*/ 	.word	0x00000001


	//----- nvinfo : EIATTR_CBANK_PARAM_SIZE
	.align		4
.L_21:
        /*0068*/ 	.byte	0x03, 0x19
        /*006a*/ 	.short	0x001c


	//----- nvinfo : EIATTR_PARAM_CBANK
	.align		4
        /*006c*/ 	.byte	0x04, 0x0a
        /*006e*/ 	.short	(.L_23 - .L_22)
	.align		4
.L_22:
        /*0070*/ 	.word	index@(.nv.constant0.triton_poi_fused_cat_11)
        /*0074*/ 	.short	0x0210
        /*0076*/ 	.short	0x001c


	//----- nvinfo : EIATTR_SW_WAR
	.align		4
.L_23:
        /*0078*/ 	.byte	0x04, 0x36
        /*007a*/ 	.short	(.L_25 - .L_24)
.L_24:
        /*007c*/ 	.word	0x00000008
.L_25:


//--------------------- .nv.callgraph             --------------------------
	.section	.nv.callgraph,"",@"SHT_CUDA_CALLGRAPH"
	.align	4
	.sectionentsize	8
	.align		4
        /*0000*/ 	.word	0x00000000
	.align		4
        /*0004*/ 	.word	0xffffffff
	.align		4
        /*0008*/ 	.word	0x00000000
	.align		4
        /*000c*/ 	.word	0xfffffffe
	.align		4
        /*0010*/ 	.word	0x00000000
	.align		4
        /*0014*/ 	.word	0xfffffffd
	.align		4
        /*0018*/ 	.word	0x00000000
	.align		4
        /*001c*/ 	.word	0xfffffffc


//--------------------- .text.triton_poi_fused_cat_11 --------------------------
	.section	.text.triton_poi_fused_cat_11,"ax",@progbits
	.align	128
        .global         triton_poi_fused_cat_11
        .type           triton_poi_fused_cat_11,@function
        .size           triton_poi_fused_cat_11,(.L_x_1 - triton_poi_fused_cat_11)
        .other          triton_poi_fused_cat_11,@"STO_CUDA_ENTRY STV_DEFAULT"
triton_poi_fused_cat_11:
.text.triton_poi_fused_cat_11:
[----:B------:R-:W-:Y:S01]  /*0000*/  LDC R1, c[0x0][0x28] ;  /* 0x00000a00ff017b82 */ /* 0x000fe20000000800 */
[----:B------:R-:W1:Y:S07]  /*0010*/  S2R R0, SR_TID.X ;  /* 0x0000000000007919 */ /* 0x000e6e0000002100 */
[----:B------:R-:W2:Y:S01]  /*0020*/  LDC.64 R26, c[0x0][0x210] ;  /* 0x00008400ff1a7b82 */ /* 0x000ea20000000a00 */
[----:B------:R-:W-:Y:S01]  /*0030*/  ULDC.64 UR6, c[0x0][0x210] ;  /* 0x0000840000067ab9 */ /* 0x000fe20000000a00 */
[----:B------:R-:W-:Y:S01]  /*0040*/  IMAD.MOV.U32 R51, RZ, RZ, RZ ;  /* 0x000000ffff337224 */ /* 0x000fe200078e00ff */
[----:B------:R-:W3:Y:S01]  /*0050*/  S2R R3, SR_CTAID.X ;  /* 0x0000000000037919 */ /* 0x000ee20000002500 */
[----:B------:R-:W-:Y:S01]  /*0060*/  IMAD.MOV.U32 R44, RZ, RZ, RZ ;  /* 0x000000ffff2c7224 */ /* 0x000fe200078e00ff */
[----:B------:R-:W-:Y:S01]  /*0070*/  ULDC.64 UR4, c[0x0][0x208] ;  /* 0x0000820000047ab9 */ /* 0x000fe20000000a00 */
[----:B------:R-:W-:Y:S01]  /*0080*/  IMAD.MOV.U32 R20, RZ, RZ, RZ ;  /* 0x000000ffff147224 */ /* 0x000fe200078e00ff */
[----:B------:R-:W-:Y:S01]  /*0090*/  ULDC.64 UR8, c[0x0][0x218] ;  /* 0x0000860000087ab9 */ /* 0x000fe20000000a00 */
[----:B-1----:R-:W-:Y:S01]  /*00a0*/  IMAD.SHL.U32 R0, R0, 0x4, RZ ;  /* 0x0000000400007824 */ /* 0x002fe200078e00ff */
[----:B---3--:R-:W-:-:S04]  /*00b0*/  SHF.R.S32.HI R6, RZ, 0x15, R3 ;  /* 0x00000015ff067819 */ /* 0x008fc80000011403 */
[----:B------:R-:W-:Y:S02]  /*00c0*/  LOP3.LUT R0, R0, 0x1fc, RZ, 0xc0, !PT ;  /* 0x000001fc00007812 */ /* 0x000fe400078ec0ff */
[----:B------:R-:W-:-:S03]  /*00d0*/  SGXT R6, R6, 0x1 ;  /* 0x000000010606781a */ /* 0x000fc60000000200 */
[----:B------:R-:W-:-:S05]  /*00e0*/  IMAD R11, R3, 0x400, R0 ;  /* 0x00000400030b7824 */ /* 0x000fca00078e0200 */
[----:B------:R-:W-:Y:S02]  /*00f0*/  SHF.R.S32.HI R0, RZ, 0x1f, R11 ;  /* 0x0000001fff007819 */ /* 0x000fe4000001140b */
[-C--:B------:R-:W-:Y:S02]  /*0100*/  LEA.HI R5, R6, R11.reuse, RZ, 0xf ;  /* 0x0000000b06057211 */ /* 0x080fe400078f78ff */
[-C--:B------:R-:W-:Y:S02]  /*0110*/  LEA.HI R2, R0, R11.reuse, RZ, 0x5 ;  /* 0x0000000b00027211 */ /* 0x080fe400078f28ff */
[----:B------:R-:W-:Y:S02]  /*0120*/  LEA.HI R0, R6, R11, RZ, 0xa ;  /* 0x0000000b06007211 */ /* 0x000fe400078f50ff */
[----:B------:R-:W-:Y:S02]  /*0130*/  SHF.R.S32.HI R3, RZ, 0x5, R2 ;  /* 0x00000005ff037819 */ /* 0x000fe40000011402 */
[----:B------:R-:W-:-:S02]  /*0140*/  SHF.R.S32.HI R8, RZ, 0xf, R5 ;  /* 0x0000000fff087819 */ /* 0x000fc40000011405 */
[----:B------:R-:W-:Y:S02]  /*0150*/  LEA.HI R4, R3, R3, RZ, 0x5 ;  /* 0x0000000303047211 */ /* 0x000fe400078f28ff */
[----:B------:R-:W-:Y:S02]  /*0160*/  SHF.R.S32.HI R0, RZ, 0xa, R0 ;  /* 0x0000000aff007819 */ /* 0x000fe40000011400 */
[----:B------:R-:W-:-:S05]  /*0170*/  LOP3.LUT R4, R4, 0xffffffe0, RZ, 0xc0, !PT ;  /* 0xffffffe004047812 */ /* 0x000fca00078ec0ff */
[----:B------:R-:W-:Y:S01]  /*0180*/  IMAD.IADD R3, R3, 0x1, -R4 ;  /* 0x0000000103037824 */ /* 0x000fe200078e0a04 */
[----:B------:R-:W-:Y:S02]  /*0190*/  LOP3.LUT R4, R2, 0xfffffe0, RZ, 0xc0, !PT ;  /* 0x0fffffe002047812 */ /* 0x000fe400078ec0ff */
[----:B------:R-:W-:Y:S01]  /*01a0*/  LEA.HI R2, R0, R0, RZ, 0x5 ;  /* 0x0000000000027211 */ /* 0x000fe200078f28ff */
[----:B------:R-:W-:Y:S02]  /*01b0*/  IMAD R3, R8, 0x21, R3 ;  /* 0x0000002108037824 */ /* 0x000fe400078e0203 */
[----:B------:R-:W-:Y:S01]  /*01c0*/  IMAD.IADD R4, R11, 0x1, -R4 ;  /* 0x000000010b047824 */ /* 0x000fe200078e0a04 */
[----:B------:R-:W-:Y:S01]  /*01d0*/  LOP3.LUT R9, R2, 0xffffffe0, RZ, 0xc0, !PT ;  /* 0xffffffe002097812 */ /* 0x000fe200078ec0ff */
[----:B------:R-:W-:Y:S02]  /*01e0*/  IMAD R39, R3, 0x210, RZ ;  /* 0x0000021003277824 */ /* 0x000fe400078e02ff */
[----:B------:R-:W-:-:S02]  /*01f0*/  IMAD.SHL.U32 R41, R4, 0x10, RZ ;  /* 0x0000001004297824 */ /* 0x000fc400078e00ff */
[----:B------:R-:W-:Y:S01]  /*0200*/  IMAD.IADD R9, R0, 0x1, -R9 ;  /* 0x0000000100097824 */ /* 0x000fe200078e0a09 */
[--C-:B------:R-:W-:Y:S01]  /*0210*/  SHF.R.S32.HI R21, RZ, 0x1f, R39.reuse ;  /* 0x0000001fff157819 */ /* 0x100fe20000011427 */
[----:B------:R-:W-:Y:S01]  /*0220*/  IMAD.IADD R0, R41, 0x1, R39 ;  /* 0x0000000129007824 */ /* 0x000fe200078e0227 */
[----:B------:R-:W-:Y:S02]  /*0230*/  SHF.R.S32.HI R45, RZ, 0x1f, R41 ;  /* 0x0000001fff2d7819 */ /* 0x000fe40000011429 */
[----:B------:R-:W-:Y:S01]  /*0240*/  IADD3 R14, P0, R41, R39, RZ ;  /* 0x00000027290e7210 */ /* 0x000fe20007f1e0ff */
[C---:B------:R-:W-:Y:S01]  /*0250*/  IMAD.IADD R17, R9.reuse, 0x1, R0 ;  /* 0x0000000109117824 */ /* 0x040fe200078e0200 */
[----:B------:R-:W-:Y:S02]  /*0260*/  SHF.R.S32.HI R38, RZ, 0x1f, R9 ;  /* 0x0000001fff267819 */ /* 0x000fe40000011409 */
[----:B------:R-:W-:Y:S01]  /*0270*/  ISETP.GE.AND P1, PT, R9, 0x10, PT ;  /* 0x000000100900780c */ /* 0x000fe20003f26270 */
[----:B------:R-:W-:Y:S01]  /*0280*/  IMAD.X R2, R45, 0x1, R21, P0 ;  /* 0x000000012d027824 */ /* 0x000fe200000e0615 */
[----:B------:R-:W-:Y:S01]  /*0290*/  IADD3 R3, P0, R9, R14, RZ ;  /* 0x0000000e09037210 */ /* 0x000fe20007f1e0ff */
[----:B--2---:R-:W-:-:S04]  /*02a0*/  IMAD.WIDE R16, R17, 0x4, R26 ;  /* 0x0000000411107825 */ /* 0x004fc800078e021a */
[----:B------:R-:W-:Y:S01]  /*02b0*/  IMAD.X R4, R38, 0x1, R2, P0 ;  /* 0x0000000126047824 */ /* 0x000fe200000e0602 */
[----:B------:R-:W-:-:S04]  /*02c0*/  LEA R32, P0, R3, UR6, 0x2 ;  /* 0x0000000603207c11 */ /* 0x000fc8000f8010ff */
[----:B------:R-:W-:Y:S01]  /*02d0*/  LEA.HI.X R33, R3, UR7, R4, 0x2, P0 ;  /* 0x0000000703217c11 */ /* 0x000fe200080f1404 */
[----:B------:R1:W2:Y:S01]  /*02e0*/  @!P1 LDG.E.EL R51, desc[UR4][R16.64] ;  /* 0x0000000410339981 */ /* 0x0002a2000c2e1900 */
[----:B------:R-:W-:-:S03]  /*02f0*/  VIADD R3, R11, 0x1 ;  /* 0x000000010b037836 */ /* 0x000fc60000000000 */
[----:B------:R-:W3:Y:S02]  /*0300*/  @!P1 LDG.E.EL R44, desc[UR4][R32.64+0x40] ;  /* 0x00004004202c9981 */ /* 0x000ee4000c2e1900 */
[----:B------:R-:W-:-:S04]  /*0310*/  LEA.HI R4, R6, R3, RZ, 0x5 ;  /* 0x0000000306047211 */ /* 0x000fc800078f28ff */
[----:B------:R-:W-:-:S05]  /*0320*/  LOP3.LUT R4, R4, 0xfffffe0, RZ, 0xc0, !PT ;  /* 0x0fffffe004047812 */ /* 0x000fca00078ec0ff */
[----:B------:R-:W-:-:S04]  /*0330*/  IMAD.IADD R4, R3, 0x1, -R4 ;  /* 0x0000000103047824 */ /* 0x000fc800078e0a04 */
[----:B------:R-:W-:-:S05]  /*0340*/  IMAD.SHL.U32 R42, R4, 0x10, RZ ;  /* 0x00000010042a7824 */ /* 0x000fca00078e00ff */
[----:B------:R-:W-:Y:S02]  /*0350*/  SHF.R.S32.HI R43, RZ, 0x1f, R42 ;  /* 0x0000001fff2b7819 */ /* 0x000fe4000001142a */
[----:B------:R-:W-:Y:S01]  /*0360*/  IADD3 R12, P0, R42, R39, RZ ;  /* 0x000000272a0c7210 */ /* 0x000fe20007f1e0ff */
[----:B------:R-:W-:-:S04]  /*0370*/  IMAD.IADD R10, R42, 0x1, R39 ;  /* 0x000000012a0a7824 */ /* 0x000fc800078e0227 */
[----:B------:R-:W-:Y:S01]  /*0380*/  IMAD.X R5, R21, 0x1, R43, P0 ;  /* 0x0000000115057824 */ /* 0x000fe200000e062b */
[----:B------:R-:W-:Y:S01]  /*0390*/  IADD3 R3, P0, R9, R12, RZ ;  /* 0x0000000c09037210 */ /* 0x000fe20007f1e0ff */
[----:B------:R-:W-:Y:S01]  /*03a0*/  IMAD.IADD R19, R9, 0x1, R10 ;  /* 0x0000000109137824 */ /* 0x000fe200078e020a */
[----:B-1----:R-:W-:-:S03]  /*03b0*/  CS2R R16, SRZ ;  /* 0x0000000000107805 */ /* 0x002fc6000001ff00 */
[----:B------:R-:W-:Y:S01]  /*03c0*/  IMAD.X R4, R38, 0x1, R5, P0 ;  /* 0x0000000126047824 */ /* 0x000fe200000e0605 */
[----:B------:R-:W-:Y:S01]  /*03d0*/  LEA R28, P0, R3, UR6, 0x2 ;  /* 0x00000006031c7c11 */ /* 0x000fe2000f8010ff */
[----:B------:R-:W-:Y:S01]  /*03e0*/  IMAD.WIDE R18, R19, 0x4, R26 ;  /* 0x0000000413127825 */ /* 0x000fe200078e021a */
[----:B------:R-:W4:Y:S02]  /*03f0*/  @!P1 LDG.E.EL R17, desc[UR4][R32.64+0x840] ;  /* 0x0008400420119981 */ /* 0x000f24000c2e1900 */
[----:B------:R-:W-:Y:S01]  /*0400*/  LEA.HI.X R29, R3, UR7, R4, 0x2, P0 ;  /* 0x00000007031d7c11 */ /* 0x000fe200080f1404 */
[----:B------:R-:W-:Y:S01]  /*0410*/  IMAD.MOV.U32 R8, RZ, RZ, RZ ;  /* 0x000000ffff087224 */ /* 0x000fe200078e00ff */
[----:B------:R1:W5:Y:S01]  /*0420*/  @!P1 LDG.E.EL R16, desc[UR4][R18.64] ;  /* 0x0000000412109981 */ /* 0x000362000c2e1900 */
[----:B------:R-:W-:-:S03]  /*0430*/  VIADD R3, R11, 0x2 ;  /* 0x000000020b037836 */ /* 0x000fc60000000000 */
[----:B------:R-:W4:Y:S04]  /*0440*/  @!P1 LDG.E.EL R20, desc[UR4][R28.64+0x840] ;  /* 0x000840041c149981 */ /* 0x000f28000c2e1900 */
[----:B------:R-:W4:Y:S01]  /*0450*/  @!P1 LDG.E.EL R8, desc[UR4][R28.64+0x40] ;  /* 0x000040041c089981 */ /* 0x000f22000c2e1900 */
[----:B------:R-:W-:-:S04]  /*0460*/  LEA.HI R4, R6, R3, RZ, 0x5 ;  /* 0x0000000306047211 */ /* 0x000fc800078f28ff */
[----:B------:R-:W-:-:S05]  /*0470*/  LOP3.LUT R4, R4, 0xfffffe0, RZ, 0xc0, !PT ;  /* 0x0fffffe004047812 */ /* 0x000fca00078ec0ff */
[----:B------:R-:W-:-:S04]  /*0480*/  IMAD.IADD R4, R3, 0x1, -R4 ;  /* 0x0000000103047824 */ /* 0x000fc800078e0a04 */
[----:B------:R-:W-:-:S05]  /*0490*/  IMAD.SHL.U32 R40, R4, 0x10, RZ ;  /* 0x0000001004287824 */ /* 0x000fca00078e00ff */
[----:B------:R-:W-:Y:S02]  /*04a0*/  SHF.R.S32.HI R48, RZ, 0x1f, R40 ;  /* 0x0000001fff307819 */ /* 0x000fe40000011428 */
[----:B------:R-:W-:Y:S01]  /*04b0*/  IADD3 R4, P0, R40, R39, RZ ;  /* 0x0000002728047210 */ /* 0x000fe20007f1e0ff */
[----:B-1----:R-:W-:-:S04]  /*04c0*/  IMAD.IADD R18, R40, 0x1, R39 ;  /* 0x0000000128127824 */ /* 0x002fc800078e0227 */
[----:B------:R-:W-:Y:S01]  /*04d0*/  IMAD.X R15, R21, 0x1, R48, P0 ;  /* 0x00000001150f7824 */ /* 0x000fe200000e0630 */
[----:B------:R-:W-:Y:S01]  /*04e0*/  IADD3 R3, P0, R9, R4, RZ ;  /* 0x0000000409037210 */ /* 0x000fe20007f1e0ff */
[----:B------:R-:W-:Y:S02]  /*04f0*/  IMAD.IADD R23, R9, 0x1, R18 ;  /* 0x0000000109177824 */ /* 0x000fe400078e0212 */
[----:B------:R-:W-:Y:S02]  /*0500*/  VIADD R13, R11, 0x200 ;  /* 0x000002000b0d7836 */ /* 0x000fe40000000000 */
[----:B------:R-:W-:Y:S01]  /*0510*/  IMAD.X R24, R38, 0x1, R15, P0 ;  /* 0x0000000126187824 */ /* 0x000fe200000e060f */
[----:B------:R-:W-:Y:S01]  /*0520*/  LEA R34, P0, R3, UR6, 0x2 ;  /* 0x0000000603227c11 */ /* 0x000fe2000f8010ff */
[----:B------:R-:W-:Y:S02]  /*0530*/  IMAD.MOV.U32 R7, RZ, RZ, RZ ;  /* 0x000000ffff077224 */ /* 0x000fe400078e00ff */
[----:B------:R-:W-:Y:S01]  /*0540*/  IMAD.WIDE R22, R23, 0x4, R26 ;  /* 0x0000000417167825 */ /* 0x000fe200078e021a */
[----:B------:R-:W-:-:S02]  /*0550*/  LEA.HI.X R35, R3, UR7, R24, 0x2, P0 ;  /* 0x0000000703237c11 */ /* 0x000fc400080f1418 */
[CC--:B------:R-:W-:Y:S02]  /*0560*/  LEA.HI R3, R6.reuse, R13.reuse, RZ, 0x5 ;  /* 0x0000000d06037211 */ /* 0x0c0fe400078f28ff */
[----:B------:R1:W4:Y:S02]  /*0570*/  @!P1 LDG.E.EL R7, desc[UR4][R22.64] ;  /* 0x0000000416079981 */ /* 0x000324000c2e1900 */
[----:B------:R-:W-:Y:S02]  /*0580*/  SHF.R.S32.HI R30, RZ, 0x5, R3 ;  /* 0x00000005ff1e7819 */ /* 0x000fe40000011403 */
[----:B------:R-:W-:Y:S01]  /*0590*/  LEA.HI R24, R6, R13, RZ, 0xa ;  /* 0x0000000d06187211 */ /* 0x000fe200078f50ff */
[----:B------:R-:W-:Y:S01]  /*05a0*/  VIADD R3, R11, 0x3 ;  /* 0x000000030b037836 */ /* 0x000fe20000000000 */
[----:B------:R-:W-:Y:S02]  /*05b0*/  LEA.HI R25, R30, R30, RZ, 0x5 ;  /* 0x0000001e1e197211 */ /* 0x000fe400078f28ff */
[----:B------:R-:W-:-:S02]  /*05c0*/  SHF.R.S32.HI R24, RZ, 0xa, R24 ;  /* 0x0000000aff187819 */ /* 0x000fc40000011418 */
[----:B------:R-:W-:Y:S02]  /*05d0*/  LOP3.LUT R31, R25, 0xffffffe0, RZ, 0xc0, !PT ;  /* 0xffffffe0191f7812 */ /* 0x000fe400078ec0ff */
[C---:B------:R-:W-:Y:S02]  /*05e0*/  LEA.HI R13, R6.reuse, R13, RZ, 0xf ;  /* 0x0000000d060d7211 */ /* 0x040fe400078f78ff */
[----:B------:R-:W-:Y:S02]  /*05f0*/  LEA.HI R25, R6, R3, RZ, 0x5 ;  /* 0x0000000306197211 */ /* 0x000fe400078f28ff */
[----:B------:R-:W-:Y:S01]  /*0600*/  LEA.HI R6, R24, R24, RZ, 0x5 ;  /* 0x0000001818067211 */ /* 0x000fe200078f28ff */
[----:B------:R-:W-:Y:S01]  /*0610*/  IMAD.IADD R31, R30, 0x1, -R31 ;  /* 0x000000011e1f7824 */ /* 0x000fe200078e0a1f */
[----:B-1----:R-:W-:Y:S02]  /*0620*/  SHF.R.S32.HI R22, RZ, 0xf, R13 ;  /* 0x0000000fff167819 */ /* 0x002fe4000001140d */
[----:B------:R-:W-:-:S02]  /*0630*/  LOP3.LUT R46, R25, 0xfffffe0, RZ, 0xc0, !PT ;  /* 0x0fffffe0192e7812 */ /* 0x000fc400078ec0ff */
[----:B------:R-:W-:Y:S01]  /*0640*/  LOP3.LUT R13, R6, 0xffffffe0, RZ, 0xc0, !PT ;  /* 0xffffffe0060d7812 */ /* 0x000fe200078ec0ff */
[----:B------:R-:W-:Y:S01]  /*0650*/  IMAD R47, R22, 0x21, R31 ;  /* 0x00000021162f7824 */ /* 0x000fe200078e021f */
[----:B------:R-:W-:Y:S01]  /*0660*/  IADD3 R22, P0, R9, R0, RZ ;  /* 0x0000000009167210 */ /* 0x000fe20007f1e0ff */
[----:B------:R-:W-:Y:S01]  /*0670*/  IMAD.IADD R46, R3, 0x1, -R46 ;  /* 0x00000001032e7824 */ /* 0x000fe200078e0a2e */
[----:B------:R-:W-:Y:S01]  /*0680*/  ISETP.GT.AND P3, PT, R9, 0xf, PT ;  /* 0x0000000f0900780c */ /* 0x000fe20003f64270 */
[----:B------:R-:W-:Y:S01]  /*0690*/  IMAD.IADD R6, R24, 0x1, -R13 ;  /* 0x0000000118067824 */ /* 0x000fe200078e0a0d */
[----:B------:R-:W-:Y:S02]  /*06a0*/  IADD3 R13, P2, R9, R10, RZ ;  /* 0x0000000a090d7210 */ /* 0x000fe40007f5e0ff */
[----:B------:R-:W-:Y:S02]  /*06b0*/  IADD3 R3, P4, R9, R18, RZ ;  /* 0x0000001209037210 */ /* 0x000fe40007f9e0ff */
[----:B------:R-:W-:Y:S01]  /*06c0*/  LEA.HI.X.SX32 R23, R0, R38, 0x1, P0 ;  /* 0x0000002600177211 */ /* 0x000fe200000f0eff */
[----:B------:R-:W-:Y:S01]  /*06d0*/  IMAD.SHL.U32 R46, R46, 0x10, RZ ;  /* 0x000000102e2e7824 */ /* 0x000fe200078e00ff */
[----:B------:R-:W-:-:S02]  /*06e0*/  LEA R36, P0, R22, UR8, 0x2 ;  /* 0x0000000816247c11 */ /* 0x000fc4000f8010ff */
[-C--:B------:R-:W-:Y:S02]  /*06f0*/  LEA.HI.X.SX32 R10, R10, R38.reuse, 0x1, P2 ;  /* 0x000000260a0a7211 */ /* 0x080fe400010f0eff */
[----:B------:R-:W-:Y:S01]  /*0700*/  LEA.HI.X.SX32 R0, R18, R38, 0x1, P4 ;  /* 0x0000002612007211 */ /* 0x000fe200020f0eff */
[----:B------:R-:W-:Y:S01]  /*0710*/  IMAD.MOV.U32 R18, RZ, RZ, RZ ;  /* 0x000000ffff127224 */ /* 0x000fe200078e00ff */
[----:B------:R-:W-:Y:S02]  /*0720*/  LEA R24, P2, R13, UR8, 0x2 ;  /* 0x000000080d187c11 */ /* 0x000fe4000f8410ff */
[----:B------:R-:W-:Y:S01]  /*0730*/  LEA R30, P4, R3, UR8, 0x2 ;  /* 0x00000008031e7c11 */ /* 0x000fe2000f8810ff */
[----:B------:R-:W-:Y:S01]  /*0740*/  IMAD.IADD R52, R46, 0x1, R39 ;  /* 0x000000012e347824 */ /* 0x000fe200078e0227 */
[----:B------:R-:W-:Y:S02]  /*0750*/  LEA.HI.X R37, R22, UR9, R23, 0x2, P0 ;  /* 0x0000000916257c11 */ /* 0x000fe400080f1417 */
[----:B------:R-:W-:Y:S01]  /*0760*/  LEA.HI.X R25, R13, UR9, R10, 0x2, P2 ;  /* 0x000000090d197c11 */ /* 0x000fe200090f140a */
[----:B------:R-:W-:Y:S01]  /*0770*/  IMAD.MOV.U32 R10, RZ, RZ, RZ ;  /* 0x000000ffff0a7224 */ /* 0x000fe200078e00ff */
[----:B------:R-:W-:Y:S01]  /*0780*/  LEA.HI.X R31, R3, UR9, R0, 0x2, P4 ;  /* 0x00000009031f7c11 */ /* 0x000fe2000a0f1400 */
[----:B------:R-:W-:Y:S01]  /*0790*/  IMAD.MOV.U32 R3, RZ, RZ, RZ ;  /* 0x000000ffff037224 */ /* 0x000fe200078e00ff */
[----:B------:R-:W-:Y:S01]  /*07a0*/  SHF.R.S32.HI R50, RZ, 0x1f, R46 ;  /* 0x0000001fff327819 */ /* 0x000fe2000001142e */
[----:B------:R-:W-:Y:S01]  /*07b0*/  IMAD.MOV.U32 R13, RZ, RZ, RZ ;  /* 0x000000ffff0d7224 */ /* 0x000fe200078e00ff */
[----:B------:R-:W-:Y:S01]  /*07c0*/  IADD3 R22, P0, R46, R39, RZ ;  /* 0x000000272e167210 */ /* 0x000fe20007f1e0ff */
[----:B------:R1:W4:Y:S04]  /*07d0*/  @P3 LDG.E.EL R18, desc[UR4][R36.64+-0x40] ;  /* 0xffffc00424123981 */ /* 0x000328000c2e1900 */
[----:B------:R1:W4:Y:S01]  /*07e0*/  @!P1 LDG.E.EL R3, desc[UR4][R32.64+0x880] ;  /* 0x0008800420039981 */ /* 0x000322000c2e1900 */
[----:B------:R-:W-:-:S03]  /*07f0*/  IMAD.X R21, R21, 0x1, R50, P0 ;  /* 0x0000000115157824 */ /* 0x000fc600000e0632 */
[----:B------:R1:W4:Y:S02]  /*0800*/  @P3 LDG.E.EL R10, desc[UR4][R24.64+-0x40] ;  /* 0xffffc004180a3981 */ /* 0x000324000c2e1900 */
[----:B-1----:R-:W-:Y:S02]  /*0810*/  IADD3 R36, P2, R9, R52, RZ ;  /* 0x0000003409247210 */ /* 0x002fe40007f5e0ff */
[----:B------:R1:W4:Y:S01]  /*0820*/  @!P1 LDG.E.EL R13, desc[UR4][R28.64+0x880] ;  /* 0x000880041c0d9981 */ /* 0x000322000c2e1900 */
[----:B------:R-:W-:Y:S02]  /*0830*/  IADD3 R32, P0, R9, R22, RZ ;  /* 0x0000001609207210 */ /* 0x000fe40007f1e0ff */
[----:B0-----:R-:W-:Y:S01]  /*0840*/  LEA.HI.X.SX32 R25, R52, R38, 0x1, P2 ;  /* 0x0000002634197211 */ /* 0x001fe200010f0eff */
[----:B------:R-:W-:Y:S01]  /*0850*/  IMAD.MOV.U32 R0, RZ, RZ, RZ ;  /* 0x000000ffff007224 */ /* 0x000fe200078e00ff */
[----:B-1----:R-:W-:Y:S01]  /*0860*/  LEA R28, P2, R36, UR8, 0x2 ;  /* 0x00000008241c7c11 */ /* 0x002fe2000f8410ff */
[----:B------:R-:W-:Y:S01]  /*0870*/  IMAD.X R33, R38, 0x1, R21, P0 ;  /* 0x0000000126217824 */ /* 0x000fe200000e0615 */
[----:B------:R-:W-:Y:S01]  /*0880*/  LEA R38, P0, R32, UR6, 0x2 ;  /* 0x0000000620267c11 */ /* 0x000fe2000f8010ff */
[----:B------:R-:W-:Y:S01]  /*0890*/  IMAD.IADD R37, R9, 0x1, R52 ;  /* 0x0000000109257824 */ /* 0x000fe200078e0234 */
[----:B------:R-:W-:-:S02]  /*08a0*/  LEA.HI.X R29, R36, UR9, R25, 0x2, P2 ;  /* 0x00000009241d7c11 */ /* 0x000fc400090f1419 */
[----:B------:R-:W-:Y:S01]  /*08b0*/  CS2R R24, SRZ ;  /* 0x0000000000187805 */ /* 0x000fe2000001ff00 */
[----:B------:R0:W4:Y:S01]  /*08c0*/  @P3 LDG.E.EL R0, desc[UR4][R30.64+-0x40] ;  /* 0xffffc0041e003981 */ /* 0x000122000c2e1900 */
[----:B------:R-:W-:Y:S01]  /*08d0*/  LEA.HI.X R39, R32, UR7, R33, 0x2, P0 ;  /* 0x0000000720277c11 */ /* 0x000fe200080f1421 */
[----:B------:R-:W-:Y:S01]  /*08e0*/  IMAD R47, R47, 0x210, RZ ;  /* 0x000002102f2f7824 */ /* 0x000fe200078e02ff */
[----:B------:R-:W-:Y:S01]  /*08f0*/  CS2R R32, SRZ ;  /* 0x0000000000207805 */ /* 0x000fe2000001ff00 */
[----:B------:R-:W-:Y:S01]  /*0900*/  IMAD.MOV.U32 R19, RZ, RZ, RZ ;  /* 0x000000ffff137224 */ /* 0x000fe200078e00ff */
[----:B------:R1:W4:Y:S01]  /*0910*/  @P3 LDG.E.EL R25, desc[UR4][R28.64+-0x40] ;  /* 0xffffc0041c193981 */ /* 0x000322000c2e1900 */
[----:B------:R-:W-:-:S03]  /*0920*/  IMAD.MOV.U32 R23, RZ, RZ, RZ ;  /* 0x000000ffff177224 */ /* 0x000fc600078e00ff */
[----:B------:R-:W4:Y:S01]  /*0930*/  @!P1 LDG.E.EL R24, desc[UR4][R34.64+0x880] ;  /* 0x0008800422189981 */ /* 0x000f22000c2e1900 */
[----:B0-----:R-:W-:Y:S02]  /*0940*/  CS2R R30, SRZ ;  /* 0x00000000001e7805 */ /* 0x001fe4000001ff00 */
[----:B------:R-:W-:Y:S01]  /*0950*/  ISETP.GE.AND P0, PT, R6, 0x10, PT ;  /* 0x000000100600780c */ /* 0x000fe20003f06270 */
[----:B------:R-:W4:Y:S01]  /*0960*/  @!P1 LDG.E.EL R32, desc[UR4][R38.64+0x880] ;  /* 0x0008800426209981 */ /* 0x000f22000c2e1900 */
[----:B-1----:R-:W-:-:S03]  /*0970*/  IMAD.WIDE R28, R37, 0x4, R26 ;  /* 0x00000004251c7825 */ /* 0x002fc600078e021a */
[----:B------:R-:W4:Y:S01]  /*0980*/  @!P1 LDG.E.EL R30, desc[UR4][R38.64+0x40] ;  /* 0x00004004261e9981 */ /* 0x000f22000c2e1900 */
[----:B------:R-:W-:-:S03]  /*0990*/  IMAD.IADD R37, R42, 0x1, R47 ;  /* 0x000000012a257824 */ /* 0x000fc600078e022f */
[----:B------:R0:W4:Y:S04]  /*09a0*/  @!P1 LDG.E.EL R31, desc[UR4][R38.64+0x840] ;  /* 0x00084004261f9981 */ /* 0x000128000c2e1900 */
[----:B------:R-:W4:Y:S01]  /*09b0*/  @!P1 LDG.E.EL R19, desc[UR4][R34.64+0x40] ;  /* 0x0000400422139981 */ /* 0x000f22000c2e1900 */
[----:B------:R-:W-:-:S03]  /*09c0*/  IMAD.MOV.U32 R36, RZ, RZ, RZ ;  /* 0x000000ffff247224 */ /* 0x000fc600078e00ff */
[----:B------:R1:W4:Y:S01]  /*09d0*/  @!P1 LDG.E.EL R23, desc[UR4][R34.64+0x840] ;  /* 0x0008400422179981 */ /* 0x000322000c2e1900 */
[----:B0-----:R-:W-:-:S03]  /*09e0*/  IMAD.IADD R39, R6, 0x1, R37 ;  /* 0x0000000106277824 */ /* 0x001fc600078e0225 */
[----:B------:R0:W4:Y:S01]  /*09f0*/  @!P1 LDG.E.EL R33, desc[UR4][R28.64] ;  /* 0x000000041c219981 */ /* 0x000122000c2e1900 */
[----:B-1----:R-:W-:Y:S02]  /*0a00*/  IMAD.IADD R35, R41, 0x1, R47 ;  /* 0x0000000129237824 */ /* 0x002fe400078e022f */
[----:B0-----:R-:W-:-:S04]  /*0a10*/  IMAD.WIDE R28, R39, 0x4, R26 ;  /* 0x00000004271c7825 */ /* 0x001fc800078e021a */
[----:B------:R-:W-:Y:S01]  /*0a20*/  IMAD.IADD R39, R40, 0x1, R47 ;  /* 0x0000000128277824 */ /* 0x000fe200078e022f */
[----:B------:R0:W4:Y:S01]  /*0a30*/  @!P0 LDG.E.EL R36, desc[UR4][R28.64] ;  /* 0x000000041c248981 */ /* 0x000122000c2e1900 */
[C---:B------:R-:W-:Y:S02]  /*0a40*/  IMAD.IADD R53, R6.reuse, 0x1, R35 ;  /* 0x0000000106357824 */ /* 0x040fe400078e0223 */
[----:B------:R-:W-:Y:S02]  /*0a50*/  IMAD.IADD R49, R6, 0x1, R39 ;  /* 0x0000000106317824 */ /* 0x000fe400078e0227 */
[----:B------:R-:W-:Y:S02]  /*0a60*/  IMAD.MOV.U32 R34, RZ, RZ, RZ ;  /* 0x000000ffff227224 */ /* 0x000fe400078e00ff */
[----:B------:R-:W-:-:S04]  /*0a70*/  IMAD.WIDE R52, R53, 0x4, R26 ;  /* 0x0000000435347825 */ /* 0x000fc800078e021a */
[----:B0-----:R-:W-:Y:S01]  /*0a80*/  IMAD.WIDE R28, R49, 0x4, R26 ;  /* 0x00000004311c7825 */ /* 0x001fe200078e021a */
[----:B------:R0:W4:Y:S03]  /*0a90*/  @!P0 LDG.E.EL R34, desc[UR4][R52.64] ;  /* 0x0000000434228981 */ /* 0x000126000c2e1900 */
[----:B------:R-:W-:Y:S02]  /*0aa0*/  IMAD.IADD R49, R46, 0x1, R47 ;  /* 0x000000012e317824 */ /* 0x000fe400078e022f */
[----:B------:R-:W-:Y:S02]  /*0ab0*/  IMAD.MOV.U32 R38, RZ, RZ, RZ ;  /* 0x000000ffff267224 */ /* 0x000fe400078e00ff */
[----:B0-----:R-:W-:-:S04]  /*0ac0*/  IMAD.IADD R53, R6, 0x1, R49 ;  /* 0x0000000106357824 */ /* 0x001fc800078e0231 */
[----:B------:R0:W4:Y:S01]  /*0ad0*/  @!P0 LDG.E.EL R38, desc[UR4][R28.64] ;  /* 0x000000041c268981 */ /* 0x000122000c2e1900 */
[----:B------:R-:W-:Y:S02]  /*0ae0*/  IMAD.MOV.U32 R52, RZ, RZ, RZ ;  /* 0x000000ffff347224 */ /* 0x000fe400078e00ff */
[----:B------:R-:W-:-:S05]  /*0af0*/  IMAD.WIDE R26, R53, 0x4, R26 ;  /* 0x00000004351a7825 */ /* 0x000fca00078e021a */
[----:B------:R1:W4:Y:S01]  /*0b00*/  @!P0 LDG.E.EL R52, desc[UR4][R26.64] ;  /* 0x000000041a348981 */ /* 0x000322000c2e1900 */
[----:B0-----:R-:W-:Y:S02]  /*0b10*/  IADD3 R29, P6, R42, R47, RZ ;  /* 0x0000002f2a1d7210 */ /* 0x001fe40007fde0ff */
[----:B------:R-:W-:Y:S02]  /*0b20*/  IADD3 R41, P4, R41, R47, RZ ;  /* 0x0000002f29297210 */ /* 0x000fe40007f9e0ff */
[----:B-1----:R-:W-:-:S05]  /*0b30*/  SHF.R.S32.HI R26, RZ, 0x1f, R47 ;  /* 0x0000001fff1a7819 */ /* 0x002fca000001142f */
[--C-:B------:R-:W-:Y:S01]  /*0b40*/  IMAD.X R43, R43, 0x1, R26.reuse, P6 ;  /* 0x000000012b2b7824 */ /* 0x100fe200030e061a */
[----:B------:R-:W-:Y:S01]  /*0b50*/  IADD3 R53, P5, R40, R47, RZ ;  /* 0x0000002f28357210 */ /* 0x000fe20007fbe0ff */
[----:B------:R-:W-:Y:S01]  /*0b60*/  IMAD.X R45, R45, 0x1, R26, P4 ;  /* 0x000000012d2d7824 */ /* 0x000fe200020e061a */
[----:B------:R-:W-:Y:S02]  /*0b70*/  IADD3 R47, P4, R46, R47, RZ ;  /* 0x0000002f2e2f7210 */ /* 0x000fe40007f9e0ff */
[----:B------:R-:W-:Y:S01]  /*0b80*/  SHF.R.S32.HI R28, RZ, 0x1f, R6 ;  /* 0x0000001fff1c7819 */ /* 0x000fe20000011406 */
[--C-:B------:R-:W-:Y:S02]  /*0b90*/  IMAD.X R48, R48, 0x1, R26.reuse, P5 ;  /* 0x0000000130307824 */ /* 0x100fe400028e061a */
[----:B------:R-:W-:Y:S01]  /*0ba0*/  IMAD.X R50, R50, 0x1, R26, P4 ;  /* 0x0000000132327824 */ /* 0x000fe200020e061a */
[----:B--2---:R-:W-:Y:S02]  /*0bb0*/  SEL R51, R51, RZ, !P1 ;  /* 0x000000ff33337207 */ /* 0x004fe40004800000 */
[----:B---3--:R-:W-:-:S04]  /*0bc0*/  SEL R44, R44, RZ, !P1 ;  /* 0x000000ff2c2c7207 */ /* 0x008fc80004800000 */
[C---:B------:R-:W-:Y:S02]  /*0bd0*/  FSETP.GT.AND P2, PT, R44.reuse, R51, PT ;  /* 0x000000332c00720b */ /* 0x040fe40003f44000 */
[----:B------:R-:W-:-:S11]  /*0be0*/  FSETP.NAN.AND P6, PT, R44, R44, PT ;  /* 0x0000002c2c00720b */ /* 0x000fd60003fc8000 */
[----:B------:R-:W-:Y:S02]  /*0bf0*/  @!P2 FSEL R44, R44, R51, P6 ;  /* 0x000000332c2ca208 */ /* 0x000fe40003000000 */
[----:B------:R-:W-:-:S05]  /*0c00*/  IADD3 R27, P2, R6, R41, RZ ;  /* 0x00000029061b7210 */ /* 0x000fca0007f5e0ff */
[----:B------:R-:W-:Y:S01]  /*0c10*/  IMAD.X R40, R28, 0x1, R45, P2 ;  /* 0x000000011c287824 */ /* 0x000fe200010e062d */
[----:B------:R-:W-:-:S04]  /*0c20*/  LEA R26, P2, R27, UR6, 0x2 ;  /* 0x000000061b1a7c11 */ /* 0x000fc8000f8410ff */
[----:B------:R-:W-:Y:S01]  /*0c30*/  LEA.HI.X R27, R27, UR7, R40, 0x2, P2 ;  /* 0x000000071b1b7c11 */ /* 0x000fe200090f1428 */
[----:B------:R-:W-:-:S06]  /*0c40*/  IMAD.MOV.U32 R40, RZ, RZ, RZ ;  /* 0x000000ffff287224 */ /* 0x000fcc00078e00ff */
[----:B------:R-:W2:Y:S01]  /*0c50*/  @!P0 LDG.E.EL R40, desc[UR4][R26.64+0x40] ;  /* 0x000040041a288981 */ /* 0x000ea2000c2e1900 */
[----:B-----5:R-:W-:Y:S02]  /*0c60*/  SEL R51, R16, RZ, !P1 ;  /* 0x000000ff10337207 */ /* 0x020fe40004800000 */
[----:B----4-:R-:W-:Y:S01]  /*0c70*/  SEL R16, R8, RZ, !P1 ;  /* 0x000000ff08107207 */ /* 0x010fe20004800000 */
[----:B------:R-:W-:-:S06]  /*0c80*/  IMAD.MOV.U32 R8, RZ, RZ, RZ ;  /* 0x000000ffff087224 */ /* 0x000fcc00078e00ff */
[----:B------:R-:W3:Y:S01]  /*0c90*/  @!P0 LDG.E.EL R8, desc[UR4][R26.64+0x840] ;  /* 0x000840041a088981 */ /* 0x000ee2000c2e1900 */
[C---:B------:R-:W-:Y:S02]  /*0ca0*/  FSETP.GT.AND P2, PT, R16.reuse, R51, PT ;  /* 0x000000331000720b */ /* 0x040fe40003f44000 */
[----:B------:R-:W-:-:S11]  /*0cb0*/  FSETP.NAN.AND P4, PT, R16, R16, PT ;  /* 0x000000101000720b */ /* 0x000fd60003f88000 */
[----:B------:R-:W-:Y:S02]  /*0cc0*/  @!P2 FSEL R16, R16, R51, P4 ;  /* 0x000000331010a208 */ /* 0x000fe40002000000 */
[----:B------:R-:W-:-:S04]  /*0cd0*/  SEL R51, R17, RZ, !P1 ;  /* 0x000000ff11337207 */ /* 0x000fc80004800000 */
[-C--:B------:R-:W-:Y:S02]  /*0ce0*/  FSETP.GEU.AND P4, PT, R44, R51.reuse, PT ;  /* 0x000000332c00720b */ /* 0x080fe40003f8e000 */
[----:B------:R-:W-:Y:S02]  /*0cf0*/  FSETP.NAN.AND P2, PT, R51, R51, PT ;  /* 0x000000333300720b */ /* 0x000fe40003f48000 */
[----:B------:R-:W-:-:S09]  /*0d00*/  SEL R20, R20, RZ, !P1 ;  /* 0x000000ff14147207 */ /* 0x000fd20004800000 */
[----:B------:R-:W-:Y:S02]  /*0d10*/  @P4 FSEL R51, R51, R44, P2 ;  /* 0x0000002c33334208 */ /* 0x000fe40001000000 */
[-C--:B------:R-:W-:Y:S02]  /*0d20*/  FSETP.GEU.AND P4, PT, R16, R20.reuse, PT ;  /* 0x000000141000720b */ /* 0x080fe40003f8e000 */
[----:B------:R-:W-:-:S11]  /*0d30*/  FSETP.NAN.AND P2, PT, R20, R20, PT ;  /* 0x000000141400720b */ /* 0x000fd60003f48000 */
[----:B------:R-:W-:Y:S02]  /*0d40*/  @P4 FSEL R20, R20, R16, P2 ;  /* 0x0000001014144208 */ /* 0x000fe40001000000 */
[----:B------:R-:W-:-:S05]  /*0d50*/  IADD3 R17, P2, R6, R29, RZ ;  /* 0x0000001d06117210 */ /* 0x000fca0007f5e0ff */
[----:B------:R-:W-:Y:S01]  /*0d60*/  IMAD.X R44, R28, 0x1, R43, P2 ;  /* 0x000000011c2c7824 */ /* 0x000fe200010e062b */
[----:B------:R-:W-:-:S04]  /*0d70*/  LEA R16, P2, R17, UR6, 0x2 ;  /* 0x0000000611107c11 */ /* 0x000fc8000f8410ff */
[----:B------:R-:W-:Y:S01]  /*0d80*/  LEA.HI.X R17, R17, UR7, R44, 0x2, P2 ;  /* 0x0000000711117c11 */ /* 0x000fe200090f142c */
[----:B------:R-:W-:-:S06]  /*0d90*/  IMAD.MOV.U32 R44, RZ, RZ, RZ ;  /* 0x000000ffff2c7224 */ /* 0x000fcc00078e00ff */
[----:B------:R-:W4:Y:S01]  /*0da0*/  @!P0 LDG.E.EL R44, desc[UR4][R16.64+0x40] ;  /* 0x00004004102c8981 */ /* 0x000f22000c2e1900 */
[----:B------:R-:W-:Y:S01]  /*0db0*/  SEL R46, R7, RZ, !P1 ;  /* 0x000000ff072e7207 */ /* 0x000fe20004800000 */
[----:B------:R-:W-:-:S06]  /*0dc0*/  IMAD.MOV.U32 R7, RZ, RZ, RZ ;  /* 0x000000ffff077224 */ /* 0x000fcc00078e00ff */
[----:B------:R-:W5:Y:S01]  /*0dd0*/  @!P0 LDG.E.EL R7, desc[UR4][R16.64+0x840] ;  /* 0x0008400410078981 */ /* 0x000f62000c2e1900 */
[----:B------:R-:W-:-:S06]  /*0de0*/  IMAD.MOV.U32 R42, RZ, RZ, RZ ;  /* 0x000000ffff2a7224 */ /* 0x000fcc00078e00ff */
[----:B------:R0:W5:Y:S01]  /*0df0*/  @!P0 LDG.E.EL R42, desc[UR4][R26.64+0x880] ;  /* 0x000880041a2a8981 */ /* 0x000162000c2e1900 */
[----:B------:R-:W-:-:S04]  /*0e00*/  SEL R19, R19, RZ, !P1 ;  /* 0x000000ff13137207 */ /* 0x000fc80004800000 */
[C---:B------:R-:W-:Y:S02]  /*0e10*/  FSETP.GT.AND P2, PT, R19.reuse, R46, PT ;  /* 0x0000002e1300720b */ /* 0x040fe40003f44000 */
[----:B------:R-:W-:Y:S02]  /*0e20*/  FSETP.NAN.AND P4, PT, R19, R19, PT ;  /* 0x000000131300720b */ /* 0x000fe40003f88000 */
[----:B------:R-:W-:-:S09]  /*0e30*/  SEL R23, R23, RZ, !P1 ;  /* 0x000000ff17177207 */ /* 0x000fd20004800000 */
[----:B------:R-:W-:-:S04]  /*0e40*/  @!P2 FSEL R19, R19, R46, P4 ;  /* 0x0000002e1313a208 */ /* 0x000fc80002000000 */
[-C--:B------:R-:W-:Y:S02]  /*0e50*/  FSETP.GEU.AND P4, PT, R19, R23.reuse, PT ;  /* 0x000000171300720b */ /* 0x080fe40003f8e000 */
[----:B------:R-:W-:Y:S02]  /*0e60*/  FSETP.NAN.AND P2, PT, R23, R23, PT ;  /* 0x000000171700720b */ /* 0x000fe40003f48000 */
[----:B------:R-:W-:Y:S02]  /*0e70*/  SEL R33, R33, RZ, !P1 ;  /* 0x000000ff21217207 */ /* 0x000fe40004800000 */
[----:B------:R-:W-:-:S07]  /*0e80*/  SEL R46, R30, RZ, !P1 ;  /* 0x000000ff1e2e7207 */ /* 0x000fce0004800000 */
[----:B------:R-:W-:Y:S02]  /*0e90*/  @P4 FSEL R23, R23, R19, P2 ;  /* 0x0000001317174208 */ /* 0x000fe40001000000 */
[C---:B------:R-:W-:Y:S02]  /*0ea0*/  FSETP.GT.AND P2, PT, R46.reuse, R33, PT ;  /* 0x000000212e00720b */ /* 0x040fe40003f44000 */
[----:B------:R-:W-:-:S11]  /*0eb0*/  FSETP.NAN.AND P4, PT, R46, R46, PT ;  /* 0x0000002e2e00720b */ /* 0x000fd60003f88000 */
[----:B------:R-:W-:Y:S02]  /*0ec0*/  @!P2 FSEL R46, R46, R33, P4 ;  /* 0x000000212e2ea208 */ /* 0x000fe40002000000 */
[----:B0-----:R-:W-:Y:S02]  /*0ed0*/  IADD3 R27, P2, R6, R53, RZ ;  /* 0x00000035061b7210 */ /* 0x001fe40007f5e0ff */
[----:B------:R-:W-:-:S03]  /*0ee0*/  SEL R33, R34, RZ, !P0 ;  /* 0x000000ff22217207 */ /* 0x000fc60004000000 */
[----:B------:R-:W-:Y:S01]  /*0ef0*/  IMAD.X R30, R28, 0x1, R48, P2 ;  /* 0x000000011c1e7824 */ /* 0x000fe200010e0630 */
[----:B------:R-:W-:-:S04]  /*0f00*/  LEA R26, P2, R27, UR6, 0x2 ;  /* 0x000000061b1a7c11 */ /* 0x000fc8000f8410ff */
[----:B------:R-:W-:Y:S01]  /*0f10*/  LEA.HI.X R27, R27, UR7, R30, 0x2, P2 ;  /* 0x000000071b1b7c11 */ /* 0x000fe200090f141e */
[----:B------:R-:W-:-:S06]  /*0f20*/  IMAD.MOV.U32 R30, RZ, RZ, RZ ;  /* 0x000000ffff1e7224 */ /* 0x000fcc00078e00ff */
[----:B------:R-:W5:Y:S01]  /*0f30*/  @!P0 LDG.E.EL R30, desc[UR4][R26.64+0x40] ;  /* 0x000040041a1e8981 */ /* 0x000f62000c2e1900 */
[----:B------:R-:W-:-:S06]  /*0f40*/  IMAD.MOV.U32 R19, RZ, RZ, RZ ;  /* 0x000000ffff137224 */ /* 0x000fcc00078e00ff */
[----:B------:R0:W5:Y:S01]  /*0f50*/  @!P0 LDG.E.EL R19, desc[UR4][R16.64+0x880] ;  /* 0x0008800410138981 */ /* 0x000162000c2e1900 */
[----:B--2---:R-:W-:-:S04]  /*0f60*/  SEL R40, R40, RZ, !P0 ;  /* 0x000000ff28287207 */ /* 0x004fc80004000000 */
[C---:B------:R-:W-:Y:S02]  /*0f70*/  FSETP.GT.AND P2, PT, R40.reuse, R33, PT ;  /* 0x000000212800720b */ /* 0x040fe40003f44000 */
[----:B------:R-:W-:-:S11]  /*0f80*/  FSETP.NAN.AND P4, PT, R40, R40, PT ;  /* 0x000000282800720b */ /* 0x000fd60003f88000 */
[----:B------:R-:W-:Y:S02]  /*0f90*/  @!P2 FSEL R40, R40, R33, P4 ;  /* 0x000000212828a208 */ /* 0x000fe40002000000 */
[----:B---3--:R-:W-:Y:S01]  /*0fa0*/  SEL R33, R8, RZ, !P0 ;  /* 0x000000ff08217207 */ /* 0x008fe20004000000 */
[----:B------:R-:W-:-:S03]  /*0fb0*/  IMAD.MOV.U32 R8, RZ, RZ, RZ ;  /* 0x000000ffff087224 */ /* 0x000fc600078e00ff */
[----:B------:R-:W-:-:S03]  /*0fc0*/  FSETP.GEU.AND P4, PT, R40, R33, PT ;  /* 0x000000212800720b */ /* 0x000fc60003f8e000 */
[----:B------:R-:W2:Y:S01]  /*0fd0*/  @!P0 LDG.E.EL R8, desc[UR4][R26.64+0x840] ;  /* 0x000840041a088981 */ /* 0x000ea2000c2e1900 */
[----:B------:R-:W-:-:S09]  /*0fe0*/  FSETP.NAN.AND P2, PT, R33, R33, PT ;  /* 0x000000212100720b */ /* 0x000fd20003f48000 */
[----:B------:R-:W-:Y:S02]  /*0ff0*/  @P4 FSEL R33, R33, R40, P2 ;  /* 0x0000002821214208 */ /* 0x000fe40001000000 */
[----:B0-----:R-:W-:-:S05]  /*1000*/  IADD3 R17, P2, R6, R47, RZ ;  /* 0x0000002f06117210 */ /* 0x001fca0007f5e0ff */
[----:B------:R-:W-:Y:S01]  /*1010*/  IMAD.X R40, R28, 0x1, R50, P2 ;  /* 0x000000011c287824 */ /* 0x000fe200010e0632 */
[----:B------:R-:W-:-:S04]  /*1020*/  LEA R16, P2, R17, UR6, 0x2 ;  /* 0x0000000611107c11 */ /* 0x000fc8000f8410ff */
[----:B------:R-:W-:Y:S01]  /*1030*/  LEA.HI.X R17, R17, UR7, R40, 0x2, P2 ;  /* 0x0000000711117c11 */ /* 0x000fe200090f1428 */
[----:B------:R-:W-:-:S06]  /*1040*/  IMAD.MOV.U32 R40, RZ, RZ, RZ ;  /* 0x000000ffff287224 */ /* 0x000fcc00078e00ff */
[----:B------:R-:W3:Y:S01]  /*1050*/  @!P0 LDG.E.EL R40, desc[UR4][R16.64+0x40] ;  /* 0x0000400410288981 */ /* 0x000ee2000c2e1900 */
[----:B------:R-:W-:Y:S02]  /*1060*/  SEL R36, R36, RZ, !P0 ;  /* 0x000000ff24247207 */ /* 0x000fe40004000000 */
[----:B------:R-:W-:Y:S02]  /*1070*/  SEL R31, R31, RZ, !P1 ;  /* 0x000000ff1f1f7207 */ /* 0x000fe40004800000 */
[----:B----4-:R-:W-:-:S04]  /*1080*/  SEL R44, R44, RZ, !P0 ;  /* 0x000000ff2c2c7207 */ /* 0x010fc80004000000 */
[C---:B------:R-:W-:Y:S02]  /*1090*/  FSETP.GT.AND P2, PT, R44.reuse, R36, PT ;  /* 0x000000242c00720b */ /* 0x040fe40003f44000 */
[----:B------:R-:W-:Y:S02]  /*10a0*/  FSETP.NAN.AND P4, PT, R44, R44, PT ;  /* 0x0000002c2c00720b */ /* 0x000fe40003f88000 */
[----:B-----5:R-:W-:-:S09]  /*10b0*/  SEL R7, R7, RZ, !P0 ;  /* 0x000000ff07077207 */ /* 0x020fd20004000000 */
[----:B------:R-:W-:-:S04]  /*10c0*/  @!P2 FSEL R44, R44, R36, P4 ;  /* 0x000000242c2ca208 */ /* 0x000fc80002000000 */
[----:B------:R-:W-:Y:S02]  /*10d0*/  FSETP.GEU.AND P4, PT, R44, R7, PT ;  /* 0x000000072c00720b */ /* 0x000fe40003f8e000 */
[----:B------:R-:W-:Y:S01]  /*10e0*/  FSETP.GEU.AND P6, PT, R46, R31, PT ;  /* 0x0000001f2e00720b */ /* 0x000fe20003fce000 */
[----:B------:R-:W-:Y:S01]  /*10f0*/  IMAD.MOV.U32 R34, RZ, RZ, RZ ;  /* 0x000000ffff227224 */ /* 0x000fe200078e00ff */
[----:B------:R-:W-:Y:S02]  /*1100*/  FSETP.NAN.AND P2, PT, R7, R7, PT ;  /* 0x000000070700720b */ /* 0x000fe40003f48000 */
[----:B------:R-:W-:-:S03]  /*1110*/  FSETP.NAN.AND P5, PT, R31, R31, PT ;  /* 0x0000001f1f00720b */ /* 0x000fc60003fa8000 */
[----:B------:R0:W4:Y:S04]  /*1120*/  @!P0 LDG.E.EL R34, desc[UR4][R26.64+0x880] ;  /* 0x000880041a228981 */ /* 0x000128000c2e1900 */
[----:B------:R-:W-:Y:S02]  /*1130*/  @P4 FSEL R7, R7, R44, P2 ;  /* 0x0000002c07074208 */ /* 0x000fe40001000000 */
[----:B------:R-:W-:Y:S02]  /*1140*/  @P6 FSEL R31, R31, R46, P5 ;  /* 0x0000002e1f1f6208 */ /* 0x000fe40002800000 */
[----:B0-----:R-:W-:-:S04]  /*1150*/  IADD3 R27, P4, R6, R35, RZ ;  /* 0x00000023061b7210 */ /* 0x001fc80007f9e0ff */
[----:B------:R-:W-:Y:S02]  /*1160*/  LEA.HI.X.SX32 R46, R35, R28, 0x1, P4 ;  /* 0x0000001c232e7211 */ /* 0x000fe400020f0eff */
[C---:B------:R-:W-:Y:S01]  /*1170*/  LEA R26, P4, R27.reuse, UR8, 0x2 ;  /* 0x000000081b1a7c11 */ /* 0x040fe2000f8810ff */
[----:B------:R-:W-:Y:S02]  /*1180*/  IMAD.MOV.U32 R36, RZ, RZ, RZ ;  /* 0x000000ffff247224 */ /* 0x000fe400078e00ff */
[----:B------:R-:W-:Y:S01]  /*1190*/  IMAD.MOV.U32 R44, RZ, RZ, RZ ;  /* 0x000000ffff2c7224 */ /* 0x000fe200078e00ff */
[----:B------:R-:W-:Y:S02]  /*11a0*/  LEA.HI.X R27, R27, UR9, R46, 0x2, P4 ;  /* 0x000000091b1b7c11 */ /* 0x000fe4000a0f142e */
[----:B------:R-:W-:Y:S01]  /*11b0*/  IADD3 R46, P4, R6, R37, RZ ;  /* 0x00000025062e7210 */ /* 0x000fe20007f9e0ff */
[----:B------:R-:W5:Y:S01]  /*11c0*/  @!P0 LDG.E.EL R36, desc[UR4][R16.64+0x840] ;  /* 0x0008400410248981 */ /* 0x000f62000c2e1900 */
[----:B------:R-:W-:-:S02]  /*11d0*/  ISETP.GT.AND P2, PT, R6, 0xf, PT ;  /* 0x0000000f0600780c */ /* 0x000fc40003f44270 */
[----:B------:R-:W-:Y:S01]  /*11e0*/  LEA.HI.X.SX32 R37, R37, R28, 0x1, P4 ;  /* 0x0000001c25257211 */ /* 0x000fe200020f0eff */
[----:B------:R0:W4:Y:S02]  /*11f0*/  @!P0 LDG.E.EL R44, desc[UR4][R16.64+0x880] ;  /* 0x00088004102c8981 */ /* 0x000124000c2e1900 */
[----:B0-----:R-:W-:-:S04]  /*1200*/  LEA R16, P4, R46, UR8, 0x2 ;  /* 0x000000082e107c11 */ /* 0x001fc8000f8810ff */
[----:B------:R-:W-:Y:S01]  /*1210*/  LEA.HI.X R17, R46, UR9, R37, 0x2, P4 ;  /* 0x000000092e117c11 */ /* 0x000fe2000a0f1425 */
[----:B------:R-:W-:Y:S01]  /*1220*/  IMAD.MOV.U32 R37, RZ, RZ, RZ ;  /* 0x000000ffff257224 */ /* 0x000fe200078e00ff */
[----:B------:R-:W-:Y:S01]  /*1230*/  IADD3 R46, P4, R6, R39, RZ ;  /* 0x00000027062e7210 */ /* 0x000fe20007f9e0ff */
[----:B------:R-:W-:-:S03]  /*1240*/  IMAD.MOV.U32 R35, RZ, RZ, RZ ;  /* 0x000000ffff237224 */ /* 0x000fc600078e00ff */
[----:B------:R-:W-:Y:S01]  /*1250*/  LEA.HI.X.SX32 R39, R39, R28, 0x1, P4 ;  /* 0x0000001c27277211 */ /* 0x000fe200020f0eff */
[----:B------:R0:W4:Y:S04]  /*1260*/  @P2 LDG.E.EL R37, desc[UR4][R16.64+-0x40] ;  /* 0xffffc00410252981 */ /* 0x000128000c2e1900 */
[----:B------:R1:W4:Y:S01]  /*1270*/  @P2 LDG.E.EL R35, desc[UR4][R26.64+-0x40] ;  /* 0xffffc0041a232981 */ /* 0x000322000c2e1900 */
[----:B0-----:R-:W-:-:S04]  /*1280*/  LEA R16, P4, R46, UR8, 0x2 ;  /* 0x000000082e107c11 */ /* 0x001fc8000f8810ff */
[----:B------:R-:W-:Y:S02]  /*1290*/  LEA.HI.X R17, R46, UR9, R39, 0x2, P4 ;  /* 0x000000092e117c11 */ /* 0x000fe4000a0f1427 */
[----:B-1----:R-:W-:Y:S01]  /*12a0*/  IADD3 R27, P4, R6, R49, RZ ;  /* 0x00000031061b7210 */ /* 0x002fe20007f9e0ff */
[----:B------:R-:W-:-:S03]  /*12b0*/  VIADD R9, R9, 0xfffffff0 ;  /* 0xfffffff009097836 */ /* 0x000fc60000000000 */
[----:B------:R-:W-:Y:S02]  /*12c0*/  LEA.HI.X.SX32 R28, R49, R28, 0x1, P4 ;  /* 0x0000001c311c7211 */ /* 0x000fe400020f0eff */
[----:B------:R-:W-:Y:S01]  /*12d0*/  LEA R26, P4, R27, UR8, 0x2 ;  /* 0x000000081b1a7c11 */ /* 0x000fe2000f8810ff */
[----:B------:R-:W-:-:S03]  /*12e0*/  IMAD.MOV.U32 R39, RZ, RZ, RZ ;  /* 0x000000ffff277224 */ /* 0x000fc600078e00ff */
[----:B------:R-:W-:Y:S02]  /*12f0*/  LEA.HI.X R27, R27, UR9, R28, 0x2, P4 ;  /* 0x000000091b1b7c11 */ /* 0x000fe4000a0f141c */
[----:B------:R-:W-:Y:S01]  /*1300*/  IADD3 R46, P4, R9, R14, RZ ;  /* 0x0000000e092e7210 */ /* 0x000fe20007f9e0ff */
[----:B------:R0:W4:Y:S01]  /*1310*/  @P2 LDG.E.EL R39, desc[UR4][R16.64+-0x40] ;  /* 0xffffc00410272981 */ /* 0x000122000c2e1900 */
[----:B------:R-:W-:-:S05]  /*1320*/  SHF.R.S32.HI R14, RZ, 0x1f, R9 ;  /* 0x0000001fff0e7819 */ /* 0x000fca0000011409 */
[----:B------:R-:W-:Y:S01]  /*1330*/  IMAD.X R49, R14, 0x1, R2, P4 ;  /* 0x000000010e317824 */ /* 0x000fe200020e0602 */
[C---:B0-----:R-:W-:Y:S02]  /*1340*/  LEA R16, P4, R46.reuse, UR8, 0x2 ;  /* 0x000000082e107c11 */ /* 0x041fe4000f8810ff */
[----:B------:R-:W-:Y:S02]  /*1350*/  IADD3 R2, P5, R9, R4, RZ ;  /* 0x0000000409027210 */ /* 0x000fe40007fbe0ff */
[----:B------:R-:W-:Y:S02]  /*1360*/  LEA.HI.X R17, R46, UR9, R49, 0x2, P4 ;  /* 0x000000092e117c11 */ /* 0x000fe4000a0f1431 */
[----:B------:R-:W-:Y:S02]  /*1370*/  IADD3 R12, P4, R9, R12, RZ ;  /* 0x0000000c090c7210 */ /* 0x000fe40007f9e0ff */
[----:B------:R-:W-:Y:S01]  /*1380*/  IADD3 R22, P6, R9, R22, RZ ;  /* 0x0000001609167210 */ /* 0x000fe20007fde0ff */
[----:B------:R-:W-:-:S02]  /*1390*/  IMAD.X R15, R14, 0x1, R15, P5 ;  /* 0x000000010e0f7824 */ /* 0x000fc400028e060f */
[----:B------:R-:W-:Y:S01]  /*13a0*/  IMAD.X R5, R14, 0x1, R5, P4 ;  /* 0x000000010e057824 */ /* 0x000fe200020e0605 */
[----:B------:R-:W-:Y:S01]  /*13b0*/  LEA R4, P4, R12, UR8, 0x2 ;  /* 0x000000080c047c11 */ /* 0x000fe2000f8810ff */
[----:B------:R-:W-:Y:S02]  /*13c0*/  IMAD.X R21, R14, 0x1, R21, P6 ;  /* 0x000000010e157824 */ /* 0x000fe400030e0615 */
[----:B------:R-:W-:Y:S02]  /*13d0*/  IMAD.MOV.U32 R28, RZ, RZ, RZ ;  /* 0x000000ffff1c7224 */ /* 0x000fe400078e00ff */
[----:B------:R-:W-:Y:S01]  /*13e0*/  VIADD R14, R6, 0xfffffff0 ;  /* 0xfffffff0060e7836 */ /* 0x000fe20000000000 */
[----:B------:R-:W-:Y:S01]  /*13f0*/  LEA.HI.X R5, R12, UR9, R5, 0x2, P4 ;  /* 0x000000090c057c11 */ /* 0x000fe2000a0f1405 */
[----:B------:R-:W-:Y:S02]  /*1400*/  IMAD.MOV.U32 R46, RZ, RZ, RZ ;  /* 0x000000ffff2e7224 */ /* 0x000fe400078e00ff */
[----:B------:R0:W4:Y:S01]  /*1410*/  @P2 LDG.E.EL R28, desc[UR4][R26.64+-0x40] ;  /* 0xffffc0041a1c2981 */ /* 0x000122000c2e1900 */
[----:B------:R-:W-:-:S02]  /*1420*/  IADD3 R41, P5, R14, R41, RZ ;  /* 0x000000290e297210 */ /* 0x000fc40007fbe0ff */
[----:B------:R-:W-:Y:S01]  /*1430*/  SHF.R.S32.HI R12, RZ, 0x1f, R14 ;  /* 0x0000001fff0c7819 */ /* 0x000fe2000001140e */
[----:B------:R-:W-:Y:S01]  /*1440*/  IMAD.MOV.U32 R9, RZ, RZ, RZ ;  /* 0x000000ffff097224 */ /* 0x000fe200078e00ff */
[----:B------:R-:W-:Y:S01]  /*1450*/  IADD3 R29, P4, R14, R29, RZ ;  /* 0x0000001d0e1d7210 */ /* 0x000fe20007f9e0ff */
[----:B------:R-:W4:Y:S01]  /*1460*/  @P3 LDG.E.EL R46, desc[UR4][R16.64+0x40] ;  /* 0x00004004102e3981 */ /* 0x000f22000c2e1900 */
[----:B0-----:R-:W-:Y:S01]  /*1470*/  CS2R R26, SRZ ;  /* 0x00000000001a7805 */ /* 0x001fe2000001ff00 */
[----:B------:R-:W-:Y:S01]  /*1480*/  IMAD.X R6, R12, 0x1, R45, P5 ;  /* 0x000000010c067824 */ /* 0x000fe200028e062d */
[----:B------:R-:W-:Y:S01]  /*1490*/  IADD3 R53, P5, R14, R53, RZ ;  /* 0x000000350e357210 */ /* 0x000fe20007fbe0ff */
[----:B------:R-:W4:Y:S01]  /*14a0*/  @P3 LDG.E.EL R9, desc[UR4][R16.64+0x880] ;  /* 0x0008800410093981 */ /* 0x000f22000c2e1900 */
[----:B------:R-:W-:-:S03]  /*14b0*/  IADD3 R47, P6, R14, R47, RZ ;  /* 0x0000002f0e2f7210 */ /* 0x000fc60007fde0ff */
[----:B------:R0:W4:Y:S01]  /*14c0*/  @P3 LDG.E.EL R26, desc[UR4][R16.64+0x840] ;  /* 0x00084004101a3981 */ /* 0x000122000c2e1900 */
[C---:B------:R-:W-:Y:S02]  /*14d0*/  IMAD.X R43, R12.reuse, 0x1, R43, P4 ;  /* 0x000000010c2b7824 */ /* 0x040fe400020e062b */
[C---:B------:R-:W-:Y:S01]  /*14e0*/  IMAD.X R48, R12.reuse, 0x1, R48, P5 ;  /* 0x000000010c307824 */ /* 0x040fe200028e0630 */
[----:B------:R-:W4:Y:S01]  /*14f0*/  @P3 LDG.E.EL R27, desc[UR4][R4.64+0x840] ;  /* 0x00084004041b3981 */ /* 0x000f22000c2e1900 */
[----:B------:R-:W-:Y:S01]  /*1500*/  IMAD.X R12, R12, 0x1, R50, P6 ;  /* 0x000000010c0c7824 */ /* 0x000fe200030e0632 */
[----:B------:R-:W-:Y:S02]  /*1510*/  SEL R50, R3, RZ, !P1 ;  /* 0x000000ff03327207 */ /* 0x000fe40004800000 */
[----:B0-----:R-:W-:Y:S02]  /*1520*/  CS2R R16, SRZ ;  /* 0x0000000000107805 */ /* 0x001fe4000001ff00 */
[----:B------:R-:W-:-:S04]  /*1530*/  FSETP.GEU.AND P5, PT, R51, R50, PT ;  /* 0x000000323300720b */ /* 0x000fc80003fae000 */
[----:B------:R-:W4:Y:S01]  /*1540*/  @P3 LDG.E.EL R16, desc[UR4][R4.64+0x40] ;  /* 0x0000400404103981 */ /* 0x000f22000c2e1900 */
[----:B------:R-:W-:Y:S02]  /*1550*/  LEA R14, P4, R2, UR8, 0x2 ;  /* 0x00000008020e7c11 */ /* 0x000fe4000f8810ff */
[----:B------:R-:W-:Y:S01]  /*1560*/  SEL R30, R30, RZ, !P0 ;  /* 0x000000ff1e1e7207 */ /* 0x000fe20004000000 */
[----:B------:R0:W4:Y:S01]  /*1570*/  @P3 LDG.E.EL R17, desc[UR4][R4.64+0x880] ;  /* 0x0008800404113981 */ /* 0x000122000c2e1900 */
[----:B------:R-:W-:Y:S02]  /*1580*/  LEA.HI.X R15, R2, UR9, R15, 0x2, P4 ;  /* 0x00000009020f7c11 */ /* 0x000fe4000a0f140f */
[----:B------:R-:W-:-:S04]  /*1590*/  FSETP.NAN.AND P4, PT, R50, R50, PT ;  /* 0x000000323200720b */ /* 0x000fc80003f88000 */
[----:B------:R-:W-:Y:S02]  /*15a0*/  @P5 FSEL R50, R50, R51, P4 ;  /* 0x0000003332325208 */ /* 0x000fe40002000000 */
[----:B------:R-:W-:Y:S02]  /*15b0*/  LEA R2, P4, R22, UR8, 0x2 ;  /* 0x0000000816027c11 */ /* 0x000fe4000f8810ff */
[----:B------:R-:W-:Y:S02]  /*15c0*/  SEL R51, R38, RZ, !P0 ;  /* 0x000000ff26337207 */ /* 0x000fe40004000000 */
[----:B0-----:R-:W-:Y:S02]  /*15d0*/  CS2R R4, SRZ ;  /* 0x0000000000047805 */ /* 0x001fe4000001ff00 */
[----:B------:R-:W-:Y:S02]  /*15e0*/  LEA.HI.X R3, R22, UR9, R21, 0x2, P4 ;  /* 0x0000000916037c11 */ /* 0x000fe4000a0f1415 */
[----:B------:R-:W-:-:S02]  /*15f0*/  FSETP.GT.AND P4, PT, R30, R51, PT ;  /* 0x000000331e00720b */ /* 0x000fc40003f84000 */
[----:B------:R-:W4:Y:S01]  /*1600*/  @P3 LDG.E.EL R4, desc[UR4][R14.64+0x40] ;  /* 0x000040040e043981 */ /* 0x000f22000c2e1900 */
[----:B------:R-:W-:-:S03]  /*1610*/  FSETP.NAN.AND P5, PT, R30, R30, PT ;  /* 0x0000001e1e00720b */ /* 0x000fc60003fa8000 */
[----:B------:R-:W4:Y:S01]  /*1620*/  @P3 LDG.E.EL R5, desc[UR4][R2.64+0x40] ;  /* 0x0000400402053981 */ /* 0x000f22000c2e1900 */
[----:B------:R-:W-:Y:S02]  /*1630*/  IMAD.MOV.U32 R49, RZ, RZ, RZ ;  /* 0x000000ffff317224 */ /* 0x000fe400078e00ff */
[----:B------:R-:W-:-:S04]  /*1640*/  IMAD.MOV.U32 R45, RZ, RZ, RZ ;  /* 0x000000ffff2d7224 */ /* 0x000fc800078e00ff */
[----:B------:R-:W-:Y:S01]  /*1650*/  @!P4 FSEL R30, R30, R51, P5 ;  /* 0x000000331e1ec208 */ /* 0x000fe20002800000 */
[----:B------:R-:W4:Y:S01]  /*1660*/  @P3 LDG.E.EL R49, desc[UR4][R14.64+0x840] ;  /* 0x000840040e313981 */ /* 0x000f22000c2e1900 */
[----:B------:R-:W-:-:S03]  /*1670*/  IMAD.MOV.U32 R22, RZ, RZ, RZ ;  /* 0x000000ffff167224 */ /* 0x000fc600078e00ff */
[----:B------:R0:W4:Y:S01]  /*1680*/  @P3 LDG.E.EL R45, desc[UR4][R14.64+0x880] ;  /* 0x000880040e2d3981 */ /* 0x000122000c2e1900 */
[----:B------:R-:W-:-:S03]  /*1690*/  IMAD.MOV.U32 R21, RZ, RZ, RZ ;  /* 0x000000ffff157224 */ /* 0x000fc600078e00ff */
[----:B------:R-:W4:Y:S01]  /*16a0*/  @P3 LDG.E.EL R22, desc[UR4][R2.64+0x840] ;  /* 0x0008400402163981 */ /* 0x000f22000c2e1900 */
[----:B------:R-:W-:-:S03]  /*16b0*/  IMAD.MOV.U32 R38, RZ, RZ, RZ ;  /* 0x000000ffff267224 */ /* 0x000fc600078e00ff */
[----:B------:R1:W4:Y:S01]  /*16c0*/  @P3 LDG.E.EL R21, desc[UR4][R2.64+0x880] ;  /* 0x0008800402153981 */ /* 0x000322000c2e1900 */
[----:B0-----:R-:W-:-:S04]  /*16d0*/  LEA R14, P4, R41, UR8, 0x2 ;  /* 0x00000008290e7c11 */ /* 0x001fc8000f8810ff */
[----:B------:R-:W-:-:S05]  /*16e0*/  LEA.HI.X R15, R41, UR9, R6, 0x2, P4 ;  /* 0x00000009290f7c11 */ /* 0x000fca000a0f1406 */
[----:B------:R-:W4:Y:S01]  /*16f0*/  @P2 LDG.E.EL R38, desc[UR4][R14.64+0x40] ;  /* 0x000040040e262981 */ /* 0x000f22000c2e1900 */
[----:B--2---:R-:W-:-:S04]  /*1700*/  SEL R51, R8, RZ, !P0 ;  /* 0x000000ff08337207 */ /* 0x004fc80004000000 */
[-C--:B------:R-:W-:Y:S02]  /*1710*/  FSETP.GEU.AND P5, PT, R30, R51.reuse, PT ;  /* 0x000000331e00720b */ /* 0x080fe40003fae000 */
[----:B------:R-:W-:-:S11]  /*1720*/  FSETP.NAN.AND P4, PT, R51, R51, PT ;  /* 0x000000333300720b */ /* 0x000fd60003f88000 */
[----:B------:R-:W-:Y:S02]  /*1730*/  @P5 FSEL R51, R51, R30, P4 ;  /* 0x0000001e33335208 */ /* 0x000fe40002000000 */
[----:B-1----:R-:W-:Y:S01]  /*1740*/  LEA R2, P4, R29, UR8, 0x2 ;  /* 0x000000081d027c11 */ /* 0x002fe2000f8810ff */
[----:B------:R-:W-:-:S03]  /*1750*/  IMAD.MOV.U32 R30, RZ, RZ, RZ ;  /* 0x000000ffff1e7224 */ /* 0x000fc600078e00ff */
[----:B------:R-:W-:Y:S02]  /*1760*/  LEA.HI.X R3, R29, UR9, R43, 0x2, P4 ;  /* 0x000000091d037c11 */ /* 0x000fe4000a0f142b */
[----:B------:R-:W-:-:S03]  /*1770*/  SEL R43, R52, RZ, !P0 ;  /* 0x000000ff342b7207 */ /* 0x000fc60004000000 */
[----:B------:R-:W2:Y:S01]  /*1780*/  @P2 LDG.E.EL R30, desc[UR4][R2.64+0x40] ;  /* 0x00004004021e2981 */ /* 0x000ea2000c2e1900 */
[----:B---3--:R-:W-:-:S04]  /*1790*/  SEL R40, R40, RZ, !P0 ;  /* 0x000000ff28287207 */ /* 0x008fc80004000000 */
[C---:B------:R-:W-:Y:S01]  /*17a0*/  FSETP.GT.AND P4, PT, R40.reuse, R43, PT ;  /* 0x0000002b2800720b */ /* 0x040fe20003f84000 */
[----:B------:R-:W-:Y:S02]  /*17b0*/  IMAD.MOV.U32 R8, RZ, RZ, RZ ;  /* 0x000000ffff087224 */ /* 0x000fe400078e00ff */
[----:B------:R-:W-:Y:S01]  /*17c0*/  IMAD.MOV.U32 R6, RZ, RZ, RZ ;  /* 0x000000ffff067224 */ /* 0x000fe200078e00ff */
[----:B------:R-:W-:Y:S01]  /*17d0*/  FSETP.NAN.AND P5, PT, R40, R40, PT ;  /* 0x000000282800720b */ /* 0x000fe20003fa8000 */
[----:B------:R-:W-:Y:S02]  /*17e0*/  IMAD.MOV.U32 R41, RZ, RZ, RZ ;  /* 0x000000ffff297224 */ /* 0x000fe400078e00ff */
[----:B------:R-:W3:Y:S01]  /*17f0*/  @P2 LDG.E.EL R8, desc[UR4][R14.64+0x840] ;  /* 0x000840040e082981 */ /* 0x000ee2000c2e1900 */
[----:B------:R-:W-:-:S03]  /*1800*/  IMAD.MOV.U32 R29, RZ, RZ, RZ ;  /* 0x000000ffff1d7224 */ /* 0x000fc600078e00ff */
[----:B------:R0:W3:Y:S02]  /*1810*/  @P2 LDG.E.EL R6, desc[UR4][R14.64+0x880] ;  /* 0x000880040e062981 */ /* 0x0000e4000c2e1900 */
[----:B------:R-:W-:Y:S02]  /*1820*/  @!P4 FSEL R40, R40, R43, P5 ;  /* 0x0000002b2828c208 */ /* 0x000fe40002800000 */
[----:B------:R-:W3:Y:S01]  /*1830*/  @P2 LDG.E.EL R41, desc[UR4][R2.64+0x840] ;  /* 0x0008400402292981 */ /* 0x000ee2000c2e1900 */
[----:B------:R-:W-:-:S03]  /*1840*/  IMAD.MOV.U32 R52, RZ, RZ, RZ ;  /* 0x000000ffff347224 */ /* 0x000fc600078e00ff */
[----:B------:R1:W3:Y:S01]  /*1850*/  @P2 LDG.E.EL R29, desc[UR4][R2.64+0x880] ;  /* 0x00088004021d2981 */ /* 0x0002e2000c2e1900 */
[----:B0-----:R-:W-:-:S04]  /*1860*/  LEA R14, P4, R53, UR8, 0x2 ;  /* 0x00000008350e7c11 */ /* 0x001fc8000f8810ff */
[----:B------:R-:W-:Y:S02]  /*1870*/  LEA.HI.X R15, R53, UR9, R48, 0x2, P4 ;  /* 0x00000009350f7c11 */ /* 0x000fe4000a0f1430 */
[----:B-1----:R-:W-:-:S03]  /*1880*/  LEA R2, P4, R47, UR8, 0x2 ;  /* 0x000000082f027c11 */ /* 0x002fc6000f8810ff */
[----:B------:R-:W3:Y:S01]  /*1890*/  @P2 LDG.E.EL R52, desc[UR4][R14.64+0x40] ;  /* 0x000040040e342981 */ /* 0x000ee2000c2e1900 */
[----:B------:R-:W-:Y:S01]  /*18a0*/  LEA.HI.X R3, R47, UR9, R12, 0x2, P4 ;  /* 0x000000092f037c11 */ /* 0x000fe2000a0f140c */
[----:B------:R-:W-:-:S06]  /*18b0*/  IMAD.MOV.U32 R12, RZ, RZ, RZ ;  /* 0x000000ffff0c7224 */ /* 0x000fcc00078e00ff */
[----:B------:R-:W3:Y:S01]  /*18c0*/  @P2 LDG.E.EL R12, desc[UR4][R2.64+0x40] ;  /* 0x00004004020c2981 */ /* 0x000ee2000c2e1900 */
[----:B------:R-:W-:Y:S02]  /*18d0*/  IMAD.MOV.U32 R48, RZ, RZ, RZ ;  /* 0x000000ffff307224 */ /* 0x000fe400078e00ff */
[----:B------:R-:W-:-:S04]  /*18e0*/  IMAD.MOV.U32 R47, RZ, RZ, RZ ;  /* 0x000000ffff2f7224 */ /* 0x000fc800078e00ff */
[----:B------:R-:W3:Y:S04]  /*18f0*/  @P2 LDG.E.EL R48, desc[UR4][R14.64+0x840] ;  /* 0x000840040e302981 */ /* 0x000ee8000c2e1900 */
[----:B------:R-:W3:Y:S01]  /*1900*/  @P2 LDG.E.EL R47, desc[UR4][R2.64+0x840] ;  /* 0x00084004022f2981 */ /* 0x000ee2000c2e1900 */
[----:B------:R-:W-:-:S06]  /*1910*/  IMAD.MOV.U32 R43, RZ, RZ, RZ ;  /* 0x000000ffff2b7224 */ /* 0x000fcc00078e00ff */
[----:B------:R0:W3:Y:S02]  /*1920*/  @P2 LDG.E.EL R43, desc[UR4][R14.64+0x880] ;  /* 0x000880040e2b2981 */ /* 0x0000e4000c2e1900 */
[----:B0-----:R-:W-:-:S06]  /*1930*/  IMAD.MOV.U32 R14, RZ, RZ, RZ ;  /* 0x000000ffff0e7224 */ /* 0x001fcc00078e00ff */
[----:B------:R0:W3:Y:S01]  /*1940*/  @P2 LDG.E.EL R14, desc[UR4][R2.64+0x880] ;  /* 0x00088004020e2981 */ /* 0x0000e2000c2e1900 */
[----:B------:R-:W-:Y:S02]  /*1950*/  SEL R13, R13, RZ, !P1 ;  /* 0x000000ff0d0d7207 */ /* 0x000fe40004800000 */
[----:B-----5:R-:W-:-:S04]  /*1960*/  SEL R53, R36, RZ, !P0 ;  /* 0x000000ff24357207 */ /* 0x020fc80004000000 */
[----:B------:R-:W-:Y:S02]  /*1970*/  FSETP.GEU.AND P5, PT, R40, R53, PT ;  /* 0x000000352800720b */ /* 0x000fe40003fae000 */
[----:B------:R-:W-:Y:S02]  /*1980*/  FSETP.GEU.AND P6, PT, R20, R13, PT ;  /* 0x0000000d1400720b */ /* 0x000fe40003fce000 */
[----:B------:R-:W-:Y:S02]  /*1990*/  FSETP.NAN.AND P4, PT, R53, R53, PT ;  /* 0x000000353500720b */ /* 0x000fe40003f88000 */
[----:B------:R-:W-:Y:S02]  /*19a0*/  SEL R24, R24, RZ, !P1 ;  /* 0x000000ff18187207 */ /* 0x000fe40004800000 */
[----:B------:R-:W-:-:S05]  /*19b0*/  SEL R32, R32, RZ, !P1 ;  /* 0x000000ff20207207 */ /* 0x000fca0004800000 */
[----:B------:R-:W-:Y:S02]  /*19c0*/  @P5 FSEL R53, R53, R40, P4 ;  /* 0x0000002835355208 */ /* 0x000fe40002000000 */
[----:B------:R-:W-:Y:S02]  /*19d0*/  FSETP.GEU.AND P5, PT, R23, R24, PT ;  /* 0x000000181700720b */ /* 0x000fe40003fae000 */
[----:B------:R-:W-:-:S04]  /*19e0*/  FSETP.NAN.AND P4, PT, R13, R13, PT ;  /* 0x0000000d0d00720b */ /* 0x000fc80003f88000 */
[----:B------:R-:W-:Y:S02]  /*19f0*/  @P6 FSEL R13, R13, R20, P4 ;  /* 0x000000140d0d6208 */ /* 0x000fe40002000000 */
[----:B------:R-:W-:Y:S02]  /*1a00*/  FSETP.GEU.AND P4, PT, R31, R32, PT ;  /* 0x000000201f00720b */ /* 0x000fe40003f8e000 */
[----:B------:R-:W-:Y:S02]  /*1a10*/  FSETP.NAN.AND P6, PT, R24, R24, PT ;  /* 0x000000181800720b */ /* 0x000fe40003fc8000 */
[----:B------:R-:W-:Y:S02]  /*1a20*/  SEL R42, R42, RZ, !P0 ;  /* 0x000000ff2a2a7207 */ /* 0x000fe40004000000 */
[----:B------:R-:W-:Y:S02]  /*1a30*/  @P5 FSEL R24, R24, R23, P6 ;  /* 0x0000001718185208 */ /* 0x000fe40003000000 */
[----:B------:R-:W-:-:S02]  /*1a40*/  FSETP.GEU.AND P5, PT, R33, R42, PT ;  /* 0x0000002a2100720b */ /* 0x000fc40003fae000 */
[C---:B------:R-:W-:Y:S02]  /*1a50*/  FSETP.NAN.AND P6, PT, R32.reuse, R32, PT ;  /* 0x000000202000720b */ /* 0x040fe40003fc8000 */
[----:B0-----:R-:W-:Y:S02]  /*1a60*/  SEL R2, R19, RZ, !P0 ;  /* 0x000000ff13027207 */ /* 0x001fe40004000000 */
[----:B------:R-:W-:Y:S02]  /*1a70*/  @P4 FSEL R32, R32, R31, P6 ;  /* 0x0000001f20204208 */ /* 0x000fe40003000000 */
[----:B------:R-:W-:Y:S02]  /*1a80*/  FSETP.GEU.AND P4, PT, R7, R2, PT ;  /* 0x000000020700720b */ /* 0x000fe40003f8e000 */
[----:B------:R-:W-:Y:S02]  /*1a90*/  FSETP.NAN.AND P6, PT, R42, R42, PT ;  /* 0x0000002a2a00720b */ /* 0x000fe40003fc8000 */
[----:B----4-:R-:W-:-:S02]  /*1aa0*/  SEL R34, R34, RZ, !P0 ;  /* 0x000000ff22227207 */ /* 0x010fc40004000000 */
[----:B------:R-:W-:Y:S02]  /*1ab0*/  @P5 FSEL R42, R42, R33, P6 ;  /* 0x000000212a2a5208 */ /* 0x000fe40003000000 */
[----:B------:R-:W-:Y:S02]  /*1ac0*/  FSETP.GEU.AND P5, PT, R51, R34, PT ;  /* 0x000000223300720b */ /* 0x000fe40003fae000 */
[----:B------:R-:W-:Y:S02]  /*1ad0*/  FSETP.NAN.AND P6, PT, R2, R2, PT ;  /* 0x000000020200720b */ /* 0x000fe40003fc8000 */
[----:B------:R-:W-:Y:S02]  /*1ae0*/  SEL R44, R44, RZ, !P0 ;  /* 0x000000ff2c2c7207 */ /* 0x000fe40004000000 */
[----:B------:R-:W-:Y:S02]  /*1af0*/  @P4 FSEL R2, R2, R7, P6 ;  /* 0x0000000702024208 */ /* 0x000fe40003000000 */
[----:B------:R-:W-:-:S02]  /*1b00*/  FSETP.GEU.AND P4, PT, R53, R44, PT ;  /* 0x0000002c3500720b */ /* 0x000fc40003f8e000 */
[----:B------:R-:W-:Y:S02]  /*1b10*/  FSETP.NAN.AND P6, PT, R34, R34, PT ;  /* 0x000000222200720b */ /* 0x000fe40003fc8000 */
[----:B------:R-:W-:Y:S02]  /*1b20*/  SEL R18, R18, RZ, P3 ;  /* 0x000000ff12127207 */ /* 0x000fe40001800000 */
[----:B------:R-:W-:Y:S02]  /*1b30*/  @P5 FSEL R34, R34, R51, P6 ;  /* 0x0000003322225208 */ /* 0x000fe40003000000 */
[----:B------:R-:W-:Y:S02]  /*1b40*/  FSETP.NAN.AND P6, PT, R44, R44, PT ;  /* 0x0000002c2c00720b */ /* 0x000fe40003fc8000 */
[----:B------:R-:W-:-:S03]  /*1b50*/  SEL R7, R10, RZ, P3 ;  /* 0x000000ff0a077207 */ /* 0x000fc60001800000 */
[----:B------:R-:W-:Y:S02]  /*1b60*/  @P4 FSEL R44, R44, R53, P6 ;  /* 0x000000352c2c4208 */ /* 0x000fe40003000000 */
[----:B------:R-:W-:-:S04]  /*1b70*/  SEL R3, R46, RZ, P3 ;  /* 0x000000ff2e037207 */ /* 0x000fc80001800000 */
[C---:B------:R-:W-:Y:S02]  /*1b80*/  FSETP.GT.AND P5, PT, R3.reuse, R18, PT ;  /* 0x000000120300720b */ /* 0x040fe40003fa4000 */
[----:B------:R-:W-:Y:S02]  /*1b90*/  FSETP.NAN.AND P6, PT, R3, R3, PT ;  /* 0x000000030300720b */ /* 0x000fe40003fc8000 */
[----:B------:R-:W-:Y:S02]  /*1ba0*/  SEL R26, R26, RZ, P3 ;  /* 0x000000ff1a1a7207 */ /* 0x000fe40001800000 */
[----:B------:R-:W-:-:S04]  /*1bb0*/  SEL R16, R16, RZ, P3 ;  /* 0x000000ff10107207 */ /* 0x000fc80001800000 */
[----:B------:R-:W-:-:S03]  /*1bc0*/  FSETP.GT.AND P4, PT, R16, R7, PT ;  /* 0x000000071000720b */ /* 0x000fc60003f84000 */
[----:B------:R-:W-:Y:S02]  /*1bd0*/  @!P5 FSEL R3, R3, R18, P6 ;  /* 0x000000120303d208 */ /* 0x000fe40003000000 */
[----:B------:R-:W-:Y:S02]  /*1be0*/  FSETP.NAN.AND P6, PT, R16, R16, PT ;  /* 0x000000101000720b */ /* 0x000fe40003fc8000 */
[----:B------:R-:W-:Y:S02]  /*1bf0*/  FSETP.GEU.AND P5, PT, R3, R26, PT ;  /* 0x0000001a0300720b */ /* 0x000fe40003fae000 */
[----:B------:R-:W-:-:S04]  /*1c00*/  SEL R27, R27, RZ, P3 ;  /* 0x000000ff1b1b7207 */ /* 0x000fc80001800000 */
[----:B------:R-:W-:-:S04]  /*1c10*/  @!P4 FSEL R16, R16, R7, P6 ;  /* 0x000000071010c208 */ /* 0x000fc80003000000 */
[----:B------:R-:W-:Y:S02]  /*1c20*/  FSETP.GEU.AND P4, PT, R16, R27, PT ;  /* 0x0000001b1000720b */ /* 0x000fe40003f8e000 */
[----:B------:R-:W-:Y:S02]  /*1c30*/  FSETP.NAN.AND P6, PT, R26, R26, PT ;  /* 0x0000001a1a00720b */ /* 0x000fe40003fc8000 */
[----:B------:R-:W-:Y:S02]  /*1c40*/  SEL R7, R0, RZ, P3 ;  /* 0x000000ff00077207 */ /* 0x000fe40001800000 */
[----:B------:R-:W-:Y:S02]  /*1c50*/  SEL R4, R4, RZ, P3 ;  /* 0x000000ff04047207 */ /* 0x000fe40001800000 */
[----:B------:R-:W-:Y:S02]  /*1c60*/  @P5 FSEL R26, R26, R3, P6 ;  /* 0x000000031a1a5208 */ /* 0x000fe40003000000 */
[----:B------:R-:W-:-:S02]  /*1c70*/  FSETP.GT.AND P5, PT, R4, R7, PT ;  /* 0x000000070400720b */ /* 0x000fc40003fa4000 */
[----:B------:R-:W-:Y:S02]  /*1c80*/  FSETP.NAN.AND P6, PT, R27, R27, PT ;  /* 0x0000001b1b00720b */ /* 0x000fe40003fc8000 */
[----:B------:R-:W-:Y:S02]  /*1c90*/  SEL R0, R25, RZ, P3 ;  /* 0x000000ff19007207 */ /* 0x000fe40001800000 */
[----:B------:R-:W-:Y:S02]  /*1ca0*/  SEL R5, R5, RZ, P3 ;  /* 0x000000ff05057207 */ /* 0x000fe40001800000 */
[----:B------:R-:W-:Y:S02]  /*1cb0*/  @P4 FSEL R27, R27, R16, P6 ;  /* 0x000000101b1b4208 */ /* 0x000fe40003000000 */
[----:B------:R-:W-:Y:S02]  /*1cc0*/  FSETP.GT.AND P4, PT, R5, R0, PT ;  /* 0x000000000500720b */ /* 0x000fe40003f84000 */
[----:B------:R-:W-:-:S02]  /*1cd0*/  FSETP.NAN.AND P6, PT, R4, R4, PT ;  /* 0x000000040400720b */ /* 0x000fc40003fc8000 */
[----:B------:R-:W-:Y:S02]  /*1ce0*/  SEL R49, R49, RZ, P3 ;  /* 0x000000ff31317207 */ /* 0x000fe40001800000 */
[----:B------:R-:W-:Y:S02]  /*1cf0*/  @!P5 FSEL R4, R4, R7, P6 ;  /* 0x000000070404d208 */ /* 0x000fe40003000000 */
[C---:B------:R-:W-:Y:S02]  /*1d00*/  FSETP.NAN.AND P6, PT, R5.reuse, R5, PT ;  /* 0x000000050500720b */ /* 0x040fe40003fc8000 */
[----:B------:R-:W-:Y:S02]  /*1d10*/  FSETP.GEU.AND P5, PT, R4, R49, PT ;  /* 0x000000310400720b */ /* 0x000fe40003fae000 */
[----:B------:R-:W-:Y:S02]  /*1d20*/  SEL R22, R22, RZ, P3 ;  /* 0x000000ff16167207 */ /* 0x000fe40001800000 */
[----:B------:R-:W-:-:S04]  /*1d30*/  @!P4 FSEL R5, R5, R0, P6 ;  /* 0x000000000505c208 */ /* 0x000fc80003000000 */
[----:B------:R-:W-:Y:S02]  /*1d40*/  FSETP.GEU.AND P4, PT, R5, R22, PT ;  /* 0x000000160500720b */ /* 0x000fe40003f8e000 */
[----:B------:R-:W-:Y:S02]  /*1d50*/  FSETP.NAN.AND P6, PT, R49, R49, PT ;  /* 0x000000313100720b */ /* 0x000fe40003fc8000 */
[----:B------:R-:W-:Y:S02]  /*1d60*/  SEL R35, R35, RZ, P2 ;  /* 0x000000ff23237207 */ /* 0x000fe40001000000 */
[----:B------:R-:W-:Y:S02]  /*1d70*/  SEL R38, R38, RZ, P2 ;  /* 0x000000ff26267207 */ /* 0x000fe40001000000 */
[----:B------:R-:W-:Y:S02]  /*1d80*/  @P5 FSEL R49, R49, R4, P6 ;  /* 0x0000000431315208 */ /* 0x000fe40003000000 */
[----:B------:R-:W-:-:S02]  /*1d90*/  FSETP.GT.AND P5, PT, R38, R35, PT ;  /* 0x000000232600720b */ /* 0x000fc40003fa4000 */
[C---:B------:R-:W-:Y:S02]  /*1da0*/  FSETP.NAN.AND P6, PT, R22.reuse, R22, PT ;  /* 0x000000161600720b */ /* 0x040fe40003fc8000 */
[----:B------:R-:W-:Y:S02]  /*1db0*/  SEL R37, R37, RZ, P2 ;  /* 0x000000ff25257207 */ /* 0x000fe40001000000 */
[----:B------:R-:W-:Y:S02]  /*1dc0*/  @P4 FSEL R22, R22, R5, P6 ;  /* 0x0000000516164208 */ /* 0x000fe40003000000 */
[----:B------:R-:W-:-:S05]  /*1dd0*/  FSETP.NAN.AND P6, PT, R38, R38, PT ;  /* 0x000000262600720b */ /* 0x000fca0003fc8000 */
[----:B------:R-:W-:Y:S02]  /*1de0*/  @!P5 FSEL R38, R38, R35, P6 ;  /* 0x000000232626d208 */ /* 0x000fe40003000000 */
[----:B--2---:R-:W-:-:S04]  /*1df0*/  SEL R30, R30, RZ, P2 ;  /* 0x000000ff1e1e7207 */ /* 0x004fc80001000000 */
[C---:B------:R-:W-:Y:S02]  /*1e00*/  FSETP.GT.AND P4, PT, R30.reuse, R37, PT ;  /* 0x000000251e00720b */ /* 0x040fe40003f84000 */
[----:B------:R-:W-:Y:S02]  /*1e10*/  FSETP.NAN.AND P6, PT, R30, R30, PT ;  /* 0x0000001e1e00720b */ /* 0x000fe40003fc8000 */
[----:B---3--:R-:W-:-:S04]  /*1e20*/  SEL R3, R8, RZ, P2 ;  /* 0x000000ff08037207 */ /* 0x008fc80001000000 */
[----:B------:R-:W-:-:S05]  /*1e30*/  FSETP.GEU.AND P5, PT, R38, R3, PT ;  /* 0x000000032600720b */ /* 0x000fca0003fae000 */
[----:B------:R-:W-:Y:S02]  /*1e40*/  @!P4 FSEL R30, R30, R37, P6 ;  /* 0x000000251e1ec208 */ /* 0x000fe40003000000 */
[----:B------:R-:W-:-:S04]  /*1e50*/  SEL R41, R41, RZ, P2 ;  /* 0x000000ff29297207 */ /* 0x000fc80001000000 */
[----:B------:R-:W-:Y:S02]  /*1e60*/  FSETP.GEU.AND P4, PT, R30, R41, PT ;  /* 0x000000291e00720b */ /* 0x000fe40003f8e000 */
[----:B------:R-:W-:Y:S02]  /*1e70*/  FSETP.NAN.AND P6, PT, R3, R3, PT ;  /* 0x000000030300720b */ /* 0x000fe40003fc8000 */
[----:B------:R-:W-:Y:S02]  /*1e80*/  SEL R39, R39, RZ, P2 ;  /* 0x000000ff27277207 */ /* 0x000fe40001000000 */
[----:B------:R-:W-:Y:S02]  /*1e90*/  @P5 FSEL R3, R3, R38, P6 ;  /* 0x0000002603035208 */ /* 0x000fe40003000000 */
[----:B------:R-:W-:Y:S02]  /*1ea0*/  SEL R52, R52, RZ, P2 ;  /* 0x000000ff34347207 */ /* 0x000fe40001000000 */
[----:B------:R-:W-:-:S02]  /*1eb0*/  FSETP.NAN.AND P6, PT, R41, R41, PT ;  /* 0x000000292900720b */ /* 0x000fc40003fc8000 */
[----:B------:R-:W-:Y:S02]  /*1ec0*/  FSETP.GT.AND P5, PT, R52, R39, PT ;  /* 0x000000273400720b */ /* 0x000fe40003fa4000 */
[----:B------:R-:W-:Y:S02]  /*1ed0*/  SEL R5, R28, RZ, P2 ;  /* 0x000000ff1c057207 */ /* 0x000fe40001000000 */
[----:B------:R-:W-:Y:S02]  /*1ee0*/  SEL R12, R12, RZ, P2 ;  /* 0x000000ff0c0c7207 */ /* 0x000fe40001000000 */
[----:B------:R-:W-:Y:S02]  /*1ef0*/  @P4 FSEL R41, R41, R30, P6 ;  /* 0x0000001e29294208 */ /* 0x000fe40003000000 */
[----:B------:R-:W-:Y:S02]  /*1f00*/  FSETP.GT.AND P4, PT, R12, R5, PT ;  /* 0x000000050c00720b */ /* 0x000fe40003f84000 */
[----:B------:R-:W-:-:S02]  /*1f10*/  FSETP.NAN.AND P6, PT, R52, R52, PT ;  /* 0x000000343400720b */ /* 0x000fc40003fc8000 */
[----:B------:R-:W-:Y:S02]  /*1f20*/  SEL R7, R48, RZ, P2 ;  /* 0x000000ff30077207 */ /* 0x000fe40001000000 */
[----:B------:R-:W-:Y:S02]  /*1f30*/  @!P5 FSEL R52, R52, R39, P6 ;  /* 0x000000273434d208 */ /* 0x000fe40003000000 */
[----:B------:R-:W-:Y:S02]  /*1f40*/  FSETP.NAN.AND P6, PT, R12, R12, PT ;  /* 0x0000000c0c00720b */ /* 0x000fe40003fc8000 */
[----:B------:R-:W-:Y:S02]  /*1f50*/  FSETP.GEU.AND P5, PT, R52, R7, PT ;  /* 0x000000073400720b */ /* 0x000fe40003fae000 */
[----:B------:R-:W-:Y:S02]  /*1f60*/  SEL R47, R47, RZ, P2 ;  /* 0x000000ff2f2f7207 */ /* 0x000fe40001000000 */
[----:B------:R-:W-:-:S02]  /*1f70*/  @!P4 FSEL R12, R12, R5, P6 ;  /* 0x000000050c0cc208 */ /* 0x000fc40003000000 */
[----:B------:R-:W-:Y:S01]  /*1f80*/  FSETP.NAN.AND P6, PT, R7, R7, PT ;  /* 0x000000070700720b */ /* 0x000fe20003fc8000 */
[----:B------:R-:W0:Y:S01]  /*1f90*/  LDC.64 R4, c[0x0][0x220] ;  /* 0x00008800ff047b82 */ /* 0x000e220000000a00 */
[----:B------:R-:W-:Y:S02]  /*1fa0*/  FSETP.GEU.AND P4, PT, R12, R47, PT ;  /* 0x0000002f0c00720b */ /* 0x000fe40003f8e000 */
[----:B------:R-:W-:-:S03]  /*1fb0*/  SEL R9, R9, RZ, P3 ;  /* 0x000000ff09097207 */ /* 0x000fc60001800000 */
[----:B------:R-:W-:Y:S02]  /*1fc0*/  @P5 FSEL R7, R7, R52, P6 ;  /* 0x0000003407075208 */ /* 0x000fe40003000000 */
[----:B------:R-:W-:Y:S02]  /*1fd0*/  FSETP.NAN.AND P6, PT, R47, R47, PT ;  /* 0x0000002f2f00720b */ /* 0x000fe40003fc8000 */
[----:B------:R-:W-:Y:S02]  /*1fe0*/  FSETP.GEU.AND P5, PT, R26, R9, PT ;  /* 0x000000091a00720b */ /* 0x000fe40003fae000 */
[----:B------:R-:W-:Y:S02]  /*1ff0*/  SEL R0, R17, RZ, P3 ;  /* 0x000000ff11007207 */ /* 0x000fe40001800000 */
[----:B------:R-:W-:Y:S02]  /*2000*/  @P4 FSEL R47, R47, R12, P6 ;  /* 0x0000000c2f2f4208 */ /* 0x000fe40003000000 */
[----:B------:R-:W-:-:S02]  /*2010*/  FSETP.GEU.AND P4, PT, R27, R0, PT ;  /* 0x000000001b00720b */ /* 0x000fc40003f8e000 */
[----:B------:R-:W-:Y:S02]  /*2020*/  SEL R8, R45, RZ, P3 ;  /* 0x000000ff2d087207 */ /* 0x000fe40001800000 */
[----:B------:R-:W-:Y:S02]  /*2030*/  FSETP.NAN.AND P6, PT, R9, R9, PT ;  /* 0x000000090900720b */ /* 0x000fe40003fc8000 */
[----:B------:R-:W-:Y:S02]  /*2040*/  SEL R15, R21, RZ, P3 ;  /* 0x000000ff150f7207 */ /* 0x000fe40001800000 */
[----:B------:R-:W-:Y:S02]  /*2050*/  FSETP.GEU.AND P3, PT, R49, R8, PT ;  /* 0x000000083100720b */ /* 0x000fe40003f6e000 */
[----:B------:R-:W-:Y:S02]  /*2060*/  @P5 FSEL R9, R9, R26, P6 ;  /* 0x0000001a09095208 */ /* 0x000fe40003000000 */
[----:B------:R-:W-:-:S02]  /*2070*/  FSETP.NAN.AND P6, PT, R0, R0, PT ;  /* 0x000000000000720b */ /* 0x000fc40003fc8000 */
[----:B------:R-:W-:Y:S02]  /*2080*/  FSETP.GEU.AND P5, PT, R22, R15, PT ;  /* 0x0000000f1600720b */ /* 0x000fe40003fae000 */
[----:B------:R-:W-:Y:S02]  /*2090*/  SEL R6, R6, RZ, P2 ;  /* 0x000000ff06067207 */ /* 0x000fe40001000000 */
[----:B------:R-:W-:Y:S02]  /*20a0*/  @P4 FSEL R0, R0, R27, P6 ;  /* 0x0000001b00004208 */ /* 0x000fe40003000000 */
[----:B------:R-:W-:Y:S02]  /*20b0*/  FSETP.NAN.AND P6, PT, R8, R8, PT ;  /* 0x000000080800720b */ /* 0x000fe40003fc8000 */
[----:B------:R-:W-:Y:S02]  /*20c0*/  FSETP.GEU.AND P4, PT, R3, R6, PT ;  /* 0x000000060300720b */ /* 0x000fe40003f8e000 */
[----:B------:R-:W-:-:S02]  /*20d0*/  SEL R10, R29, RZ, P2 ;  /* 0x000000ff1d0a7207 */ /* 0x000fc40001000000 */
[----:B------:R-:W-:Y:S02]  /*20e0*/  @P3 FSEL R8, R8, R49, P6 ;  /* 0x0000003108083208 */ /* 0x000fe40003000000 */
[----:B------:R-:W-:Y:S02]  /*20f0*/  FSETP.NAN.AND P6, PT, R15, R15, PT ;  /* 0x0000000f0f00720b */ /* 0x000fe40003fc8000 */
[----:B------:R-:W-:Y:S02]  /*2100*/  FSETP.GEU.AND P3, PT, R41, R10, PT ;  /* 0x0000000a2900720b */ /* 0x000fe40003f6e000 */
[----:B------:R-:W-:Y:S02]  /*2110*/  SEL R16, R43, RZ, P2 ;  /* 0x000000ff2b107207 */ /* 0x000fe40001000000 */
[----:B------:R-:W-:Y:S02]  /*2120*/  SEL R18, R14, RZ, P2 ;  /* 0x000000ff0e127207 */ /* 0x000fe40001000000 */
[----:B------:R-:W-:-:S02]  /*2130*/  @P5 FSEL R15, R15, R22, P6 ;  /* 0x000000160f0f5208 */ /* 0x000fc40003000000 */
[C---:B------:R-:W-:Y:S02]  /*2140*/  FSETP.NAN.AND P6, PT, R6.reuse, R6, PT ;  /* 0x000000060600720b */ /* 0x040fe40003fc8000 */
[----:B------:R-:W-:Y:S02]  /*2150*/  FSETP.GEU.AND P2, PT, R7, R16, PT ;  /* 0x000000100700720b */ /* 0x000fe40003f4e000 */
[----:B------:R-:W-:Y:S02]  /*2160*/  FSETP.GEU.AND P5, PT, R47, R18, PT ;  /* 0x000000122f00720b */ /* 0x000fe40003fae000 */
[----:B------:R-:W-:Y:S02]  /*2170*/  @P4 FSEL R6, R6, R3, P6 ;  /* 0x0000000306064208 */ /* 0x000fe40003000000 */
[----:B------:R-:W-:-:S04]  /*2180*/  FSETP.NAN.AND P4, PT, R10, R10, PT ;  /* 0x0000000a0a00720b */ /* 0x000fc80003f88000 */
[----:B------:R-:W-:Y:S02]  /*2190*/  @P3 FSEL R10, R10, R41, P4 ;  /* 0x000000290a0a3208 */ /* 0x000fe40002000000 */
[----:B------:R-:W-:Y:S02]  /*21a0*/  FSETP.NAN.AND P3, PT, R16, R16, PT ;  /* 0x000000101000720b */ /* 0x000fe40003f68000 */
[----:B------:R-:W-:Y:S02]  /*21b0*/  FSETP.NAN.AND P4, PT, R18, R18, PT ;  /* 0x000000121200720b */ /* 0x000fe40003f88000 */
[----:B------:R-:W-:Y:S02]  /*21c0*/  @P2 FSEL R16, R16, R7, P3 ;  /* 0x0000000710102208 */ /* 0x000fe40001800000 */
[----:B------:R-:W-:Y:S01]  /*21d0*/  @P5 FSEL R18, R18, R47, P4 ;  /* 0x0000002f12125208 */ /* 0x000fe20002000000 */
[----:B0-----:R-:W-:Y:S01]  /*21e0*/  IMAD.WIDE R4, R11, 0x4, R4 ;  /* 0x000000040b047825 */ /* 0x001fe200078e0204 */
[----:B------:R-:W-:-:S02]  /*21f0*/  FSEL R15, R32, R15, !P1 ;  /* 0x0000000f200f7208 */ /* 0x000fc40004800000 */
[----:B------:R-:W-:Y:S02]  /*2200*/  FSEL R12, R50, R9, !P1 ;  /* 0x00000009320c7208 */ /* 0x000fe40004800000 */
[----:B------:R-:W-:Y:S02]  /*2210*/  FSEL R13, R13, R0, !P1 ;  /* 0x000000000d0d7208 */ /* 0x000fe40004800000 */
[----:B------:R-:W-:Y:S02]  /*2220*/  FSEL R14, R24, R8, !P1 ;  /* 0x00000008180e7208 */ /* 0x000fe40004800000 */
[----:B------:R-:W-:Y:S02]  /*2230*/  FSEL R32, R42, R6, !P0 ;  /* 0x000000062a207208 */ /* 0x000fe40004000000 */
[----:B------:R-:W-:Y:S02]  /*2240*/  FSEL R33, R2, R10, !P0 ;  /* 0x0000000a02217208 */ /* 0x000fe40004000000 */
[----:B------:R-:W-:-:S02]  /*2250*/  FSEL R34, R34, R16, !P0 ;  /* 0x0000001022227208 */ /* 0x000fc40004000000 */
[----:B------:R-:W-:Y:S01]  /*2260*/  FSEL R35, R44, R18, !P0 ;  /* 0x000000122c237208 */ /* 0x000fe20004000000 */
[----:B------:R-:W-:Y:S04]  /*2270*/  STG.E.128 desc[UR4][R4.64], R12 ;  /* 0x0000000c04007986 */ /* 0x000fe8000c101d04 */
[----:B------:R-:W-:Y:S01]  /*2280*/  STG.E.128 desc[UR4][R4.64+0x800], R32 ;  /* 0x0008002004007986 */ /* 0x000fe2000c101d04 */
[----:B------:R-:W-:Y:S05]  /*2290*/  EXIT ;  /* 0x000000000000794d */ /* 0x000fea0003800000 */
.L_x_0:
[----:B------:R-:W-:-:S00]  /*22a0*/  BRA `(.L_x_0) ;  /* 0xfffffffc00fc7947 */ /* 0x000fc0000383ffff */
[----:B------:R-:W-:-:S00]  /*22b0*/  NOP ;  /* 0x0000000000007918 */ /* 0x000fc00000000000 */
        /* <DEDUP_REMOVED lines=12> */
.L_x_1:


//--------------------- .nv.constant0.triton_poi_fused_cat_11 --------------------------
	.section	.nv.constant0.triton_poi_fused_cat_11,"a",@progbits
	.sectionflags	@""
	.align	4
.nv.constant0.triton_poi_fused_cat_11:
	.zero		556
